	.target	sm_90a

	.elftype	@"ET_EXEC"


//--------------------- .note.nv.tkinfo           --------------------------
	.section	.note.nv.tkinfo,"",@"SHT_NOTE"
	.sectionflags	@"SHF_NOTE_NV_TKINFO"
	.tkinfo
        /*0018*/ 	.word	0x00000002
        /*0030*/ 	.string	""
        /*0030*/ 	.string	"ptxas"
        /*0030*/ 	.string	"Cuda compilation tools, release 13.0, V13.0.88"
        /*0030*/ 	.string	"Build cuda_13.0.r13.0/compiler.36424714_0"
        /*0030*/ 	.string	"-arch sm_90a -m 64 "



//--------------------- .note.nv.cuinfo           --------------------------
	.section	.note.nv.cuinfo,"",@"SHT_NOTE"
	.sectionflags	@"SHF_NOTE_NV_CUINFO"
        /*0018*/ 	.short	0x0002
        /*001a*/ 	.short	0x005a
        /*001c*/ 	.short	0x0082
	.zero		2


//--------------------- .nv.info                  --------------------------
	.section	.nv.info,"",@"SHT_CUDA_INFO"
	.align	4


	//----- nvinfo : EIATTR_REGCOUNT
	.align		4
        /*0000*/ 	.byte	0x04, 0x2f
        /*0002*/ 	.short	(.L_15 - .L_14)
	.align		4
.L_14:
        /*0004*/ 	.word	index@(_ZN7cutlass13device_kernelINS_4gemm6kernel13GemmUniversalIN4cute5tupleIJiiiiEEENS1_10collective13CollectiveMmaINS1_34MainloopSm90TmaGmmaWarpSpecializedILi5ENS5_IJNS4_1CILi2EEENSA_ILi4EEENSA_ILi1EEEEEENS1_32KernelTmaWarpSpecializedPingpongEEENS5_IJNSA_ILi64EEENSA_ILi256EEESH_EEENS_10bfloat16_tENS5_IJlSD_lEEESK_SL_NS4_8TiledMMAINS4_8MMA_AtomIJNS4_4SM904GMMA28MMA_64x256x16_F32BF16BF16_SSILNSP_5MajorE0ELSR_0ELNSP_7ScaleInE1ELSS_1EEEEEENS4_6LayoutINS5_IJSD_SD_SD_EEENS5_IJNSA_ILi0EEESX_SX_EEEEENS5_IJNS4_10UnderscoreES10_S10_EEEEENS4_23SM90_TMA_LOAD_MULTICASTENS4_14ComposedLayoutINS4_7SwizzleILi3ELi4ELi3EEENS4_18smem_ptr_flag_bitsILi16EEENSV_INS5_IJNSA_ILi8EEESH_EEENS5_IJSH_SD_EEEEEEEvNS4_8identityES13_S1D_vS1E_EENS_8epilogue10collective6detail29Sm90TmaWarpSpecializedAdapterINS1H_15DefaultEpilogueISK_SL_SL_NS1G_6thread17LinearCombinationISK_Li1EffLNS1L_9ScaleType4KindE0ELNS_15FloatRoundStyleE2ESK_EENS1_15EpilogueDefaultEEEEEvvEEEEvNT_6ParamsE)
        /*0008*/ 	.word	0x000000a8


	//----- nvinfo : EIATTR_FRAME_SIZE
	.align		4
.L_15:
        /*000c*/ 	.byte	0x04, 0x11
        /*000e*/ 	.short	(.L_17 - .L_16)
	.align		4
.L_16:
        /*0010*/ 	.word	index@(_ZN7cutlass13device_kernelINS_4gemm6kernel13GemmUniversalIN4cute5tupleIJiiiiEEENS1_10collective13CollectiveMmaINS1_34MainloopSm90TmaGmmaWarpSpecializedILi5ENS5_IJNS4_1CILi2EEENSA_ILi4EEENSA_ILi1EEEEEENS1_32KernelTmaWarpSpecializedPingpongEEENS5_IJNSA_ILi64EEENSA_ILi256EEESH_EEENS_10bfloat16_tENS5_IJlSD_lEEESK_SL_NS4_8TiledMMAINS4_8MMA_AtomIJNS4_4SM904GMMA28MMA_64x256x16_F32BF16BF16_SSILNSP_5MajorE0ELSR_0ELNSP_7ScaleInE1ELSS_1EEEEEENS4_6LayoutINS5_IJSD_SD_SD_EEENS5_IJNSA_ILi0EEESX_SX_EEEEENS5_IJNS4_10UnderscoreES10_S10_EEEEENS4_23SM90_TMA_LOAD_MULTICASTENS4_14ComposedLayoutINS4_7SwizzleILi3ELi4ELi3EEENS4_18smem_ptr_flag_bitsILi16EEENSV_INS5_IJNSA_ILi8EEESH_EEENS5_IJSH_SD_EEEEEEEvNS4_8identityES13_S1D_vS1E_EENS_8epilogue10collective6detail29Sm90TmaWarpSpecializedAdapterINS1H_15DefaultEpilogueISK_SL_SL_NS1G_6thread17LinearCombinationISK_Li1EffLNS1L_9ScaleType4KindE0ELNS_15FloatRoundStyleE2ESK_EENS1_15EpilogueDefaultEEEEEvvEEEEvNT_6ParamsE)
        /*0014*/ 	.word	0x00000008


	//----- nvinfo : EIATTR_MIN_STACK_SIZE
	.align		4
.L_17:
        /*0018*/ 	.byte	0x04, 0x12
        /*001a*/ 	.short	(.L_19 - .L_18)
	.align		4
.L_18:
        /*001c*/ 	.word	index@(_ZN7cutlass13device_kernelINS_4gemm6kernel13GemmUniversalIN4cute5tupleIJiiiiEEENS1_10collective13CollectiveMmaINS1_34MainloopSm90TmaGmmaWarpSpecializedILi5ENS5_IJNS4_1CILi2EEENSA_ILi4EEENSA_ILi1EEEEEENS1_32KernelTmaWarpSpecializedPingpongEEENS5_IJNSA_ILi64EEENSA_ILi256EEESH_EEENS_10bfloat16_tENS5_IJlSD_lEEESK_SL_NS4_8TiledMMAINS4_8MMA_AtomIJNS4_4SM904GMMA28MMA_64x256x16_F32BF16BF16_SSILNSP_5MajorE0ELSR_0ELNSP_7ScaleInE1ELSS_1EEEEEENS4_6LayoutINS5_IJSD_SD_SD_EEENS5_IJNSA_ILi0EEESX_SX_EEEEENS5_IJNS4_10UnderscoreES10_S10_EEEEENS4_23SM90_TMA_LOAD_MULTICASTENS4_14ComposedLayoutINS4_7SwizzleILi3ELi4ELi3EEENS4_18smem_ptr_flag_bitsILi16EEENSV_INS5_IJNSA_ILi8EEESH_EEENS5_IJSH_SD_EEEEEEEvNS4_8identityES13_S1D_vS1E_EENS_8epilogue10collective6detail29Sm90TmaWarpSpecializedAdapterINS1H_15DefaultEpilogueISK_SL_SL_NS1G_6thread17LinearCombinationISK_Li1EffLNS1L_9ScaleType4KindE0ELNS_15FloatRoundStyleE2ESK_EENS1_15EpilogueDefaultEEEEEvvEEEEvNT_6ParamsE)
        /*0020*/ 	.word	0x00000008
.L_19:


//--------------------- .nv.compat                --------------------------
	.section	.nv.compat,"",@"SHT_CUDA_COMPAT_INFO"
	.align	4
        /*0000*/ 	.byte	0x02, 0x09, 0x01, 0x00, 0x02, 0x02, 0x04, 0x00, 0x02, 0x05, 0x05, 0x00, 0x03, 0x07, 0x01, 0x01
        /*0010*/ 	.byte	0x02, 0x03, 0x01, 0x00, 0x02, 0x06, 0x01, 0x00, 0x04, 0x0b, 0x08, 0x00, 0x00, 0x00, 0x00, 0x00
        /*0020*/ 	.byte	0x00, 0x00, 0x00, 0x00


//--------------------- .nv.info._ZN7cutlass13device_kernelINS_4gemm6kernel13GemmUniversalIN4cute5tupleIJiiiiEEENS1_10collective13CollectiveMmaINS1_34MainloopSm90TmaGmmaWarpSpecializedILi5ENS5_IJNS4_1CILi2EEENSA_ILi4EEENSA_ILi1EEEEEENS1_32KernelTmaWarpSpecializedPingpongEEENS5_IJNSA_ILi64EEENSA_ILi256EEESH_EEENS_10bfloat16_tENS5_IJlSD_lEEESK_SL_NS4_8TiledMMAINS4_8MMA_AtomIJNS4_4SM904GMMA28MMA_64x256x16_F32BF16BF16_SSILNSP_5MajorE0ELSR_0ELNSP_7ScaleInE1ELSS_1EEEEEENS4_6LayoutINS5_IJSD_SD_SD_EEENS5_IJNSA_ILi0EEESX_SX_EEEEENS5_IJNS4_10UnderscoreES10_S10_EEEEENS4_23SM90_TMA_LOAD_MULTICASTENS4_14ComposedLayoutINS4_7SwizzleILi3ELi4ELi3EEENS4_18smem_ptr_flag_bitsILi16EEENSV_INS5_IJNSA_ILi8EEESH_EEENS5_IJSH_SD_EEEEEEEvNS4_8identityES13_S1D_vS1E_EENS_8epilogue10collective6detail29Sm90TmaWarpSpecializedAdapterINS1H_15DefaultEpilogueISK_SL_SL_NS1G_6thread17LinearCombinationISK_Li1EffLNS1L_9ScaleType4KindE0ELNS_15FloatRoundStyleE2ESK_EENS1_15EpilogueDefaultEEEEEvvEEEEvNT_6ParamsE --------------------------
	.section	.nv.info._ZN7cutlass13device_kernelINS_4gemm6kernel13GemmUniversalIN4cute5tupleIJiiiiEEENS1_10collective13CollectiveMmaINS1_34MainloopSm90TmaGmmaWarpSpecializedILi5ENS5_IJNS4_1CILi2EEENSA_ILi4EEENSA_ILi1EEEEEENS1_32KernelTmaWarpSpecializedPingpongEEENS5_IJNSA_ILi64EEENSA_ILi256EEESH_EEENS_10bfloat16_tENS5_IJlSD_lEEESK_SL_NS4_8TiledMMAINS4_8MMA_AtomIJNS4_4SM904GMMA28MMA_64x256x16_F32BF16BF16_SSILNSP_5MajorE0ELSR_0ELNSP_7ScaleInE1ELSS_1EEEEEENS4_6LayoutINS5_IJSD_SD_SD_EEENS5_IJNSA_ILi0EEESX_SX_EEEEENS5_IJNS4_10UnderscoreES10_S10_EEEEENS4_23SM90_TMA_LOAD_MULTICASTENS4_14ComposedLayoutINS4_7SwizzleILi3ELi4ELi3EEENS4_18smem_ptr_flag_bitsILi16EEENSV_INS5_IJNSA_ILi8EEESH_EEENS5_IJSH_SD_EEEEEEEvNS4_8identityES13_S1D_vS1E_EENS_8epilogue10collective6detail29Sm90TmaWarpSpecializedAdapterINS1H_15DefaultEpilogueISK_SL_SL_NS1G_6thread17LinearCombinationISK_Li1EffLNS1L_9ScaleType4KindE0ELNS_15FloatRoundStyleE2ESK_EENS1_15EpilogueDefaultEEEEEvvEEEEvNT_6ParamsE,"",@"SHT_CUDA_INFO"
	.sectionflags	@""
	.align	4


	//----- nvinfo : EIATTR_CUDA_API_VERSION
	.align		4
        /*0000*/ 	.byte	0x04, 0x37
        /*0002*/ 	.short	(.L_21 - .L_20)
.L_20:
        /*0004*/ 	.word	0x00000082


	//----- nvinfo : EIATTR_KPARAM_INFO
	.align		4
.L_21:
        /*0008*/ 	.byte	0x04, 0x17
        /*000a*/ 	.short	(.L_23 - .L_22)
.L_22:
        /*000c*/ 	.word	0x00000000
        /*0010*/ 	.short	0x0000
        /*0012*/ 	.short	0x0070
        /*0014*/ 	.byte	0x00, 0xf0, 0x01, 0x10


	//----- nvinfo : EIATTR_SPARSE_MMA_MASK
	.align		4
.L_23:
        /*0018*/ 	.byte	0x03, 0x50
        /*001a*/ 	.short	0x0000


	//----- nvinfo : EIATTR_MAXREG_COUNT
	.align		4
        /*001c*/ 	.byte	0x03, 0x1b
        /*001e*/ 	.short	0x00a8


	//----- nvinfo : EIATTR_NUM_BARRIERS
	.align		4
        /*0020*/ 	.byte	0x02, 0x4c
        /*0022*/ 	.byte	0x01
	.zero		1


	//----- nvinfo : EIATTR_EXTERNS
	.align		4
        /*0024*/ 	.byte	0x04, 0x0f
        /*0026*/ 	.short	(.L_25 - .L_24)


	//   ....[0]....
	.align		4
.L_24:
        /*0028*/ 	.word	index@(__assertfail)


	//----- nvinfo : EIATTR_ANNOTATIONS
	.align		4
.L_25:
        /*002c*/ 	.byte	0x04, 0x55
        /*002e*/ 	.short	(.L_27 - .L_26)


	//   ....[0]....
.L_26:
        /*0030*/ 	.word	0x00000001
        /*0034*/ 	.byte	0xd0, 0x0d, 0x00, 0x00, 0x01, 0x00, 0x00, 0x00, 0x70, 0x9f, 0x00, 0x00, 0x01, 0x00, 0x00, 0x00
        /*0044*/ 	.byte	0xf0, 0xac, 0x00, 0x00


	//----- nvinfo : EIATTR_MERCURY_ISA_VERSION
	.align		4
.L_27:
        /*0048*/ 	.byte	0x03, 0x5f
        /*004a*/ 	.short	0x0101


	//----- nvinfo : EIATTR_INT_WARP_WIDE_INSTR_OFFSETS
	.align		4
        /*004c*/ 	.byte	0x04, 0x31
        /*004e*/ 	.short	(.L_29 - .L_28)


	//   ....[0]....
.L_28:
        /*0050*/ 	.word	0x00000550


	//   ....[1]....
        /*0054*/ 	.word	0x00000580


	//   ....[2]....
        /*0058*/ 	.word	0x000005c0


	//   ....[3]....
        /*005c*/ 	.word	0x000006f0


	//   ....[4]....
        /*0060*/ 	.word	0x00000700


	//   ....[5]....
        /*0064*/ 	.word	0x00000710


	//   ....[6]....
        /*0068*/ 	.word	0x000007b0


	//   ....[7]....
        /*006c*/ 	.word	0x000007f0


	//   ....[8]....
        /*0070*/ 	.word	0x000020a0


	//----- nvinfo : EIATTR_COOP_GROUP_MASK_REGIDS
	.align		4
.L_29:
        /*0074*/ 	.byte	0x04, 0x29
        /*0076*/ 	.short	(.L_31 - .L_30)


	//   ....[0]....
.L_30:
        /*0078*/ 	.word	0xffffffff


	//   ....[1]....
        /*007c*/ 	.word	0xffffffff


	//   ....[2]....
        /*0080*/ 	.word	0xffffffff


	//   ....[3]....
        /*0084*/ 	.word	0xffffffff


	//   ....[4]....
        /*0088*/ 	.word	0xffffffff


	//   ....[5]....
        /*008c*/ 	.word	0xffffffff


	//   ....[6]....
        /*0090*/ 	.word	0xffffffff


	//----- nvinfo : EIATTR_COOP_GROUP_INSTR_OFFSETS
	.align		4
.L_31:
        /*0094*/ 	.byte	0x04, 0x28
        /*0096*/ 	.short	(.L_33 - .L_32)


	//   ....[0]....
.L_32:
        /*0098*/ 	.word	0x00000070


	//   ....[1]....
        /*009c*/ 	.word	0x00000080


	//   ....[2]....
        /*00a0*/ 	.word	0x00000140


	//   ....[3]....
        /*00a4*/ 	.word	0x00000310


	//   ....[4]....
        /*00a8*/ 	.word	0x00000350


	//   ....[5]....
        /*00ac*/ 	.word	0x00000730


	//   ....[6]....
        /*00b0*/ 	.word	0x00000970


	//----- nvinfo : EIATTR_REG_RECONFIG
	.align		4
.L_33:
        /*00b4*/ 	.byte	0x01, 0x54
	.zero		2


	//----- nvinfo : EIATTR_SYSCALL_OFFSETS
	.align		4
        /*00b8*/ 	.byte	0x04, 0x46
        /*00ba*/ 	.short	(.L_35 - .L_34)


	//   ....[0]....
.L_34:
        /*00bc*/ 	.word	0x00001800


	//----- nvinfo : EIATTR_MBARRIER_INSTR_OFFSETS
	.align		4
.L_35:
        /*00c0*/ 	.byte	0x04, 0x39
        /*00c2*/ 	.short	(.L_37 - .L_36)


	//   ....[0]....
.L_36:
        /*00c4*/ 	.word	0x00000260
        /*00c8*/ 	.word	0x000000ff
        /*00cc*/ 	.word	0x00000000
        /*00d0*/ 	.short	0x0100
        /*00d2*/ 	.byte	0x08
	.zero		1


	//   ....[1]....
        /*00d4*/ 	.word	0x00000270
        /*00d8*/ 	.word	0x000000ff
        /*00dc*/ 	.word	0x00000028
        /*00e0*/ 	.short	0x0100
        /*00e2*/ 	.byte	0x08
	.zero		1


	//   ....[2]....
        /*00e4*/ 	.word	0x00000280
        /*00e8*/ 	.word	0x000000ff
        /*00ec*/ 	.word	0x00000008
        /*00f0*/ 	.short	0x0100
        /*00f2*/ 	.byte	0x08
	.zero		1


	//   ....[3]....
        /*00f4*/ 	.word	0x00000290
        /*00f8*/ 	.word	0x000000ff
        /*00fc*/ 	.word	0x00000030
        /*0100*/ 	.short	0x0100
        /*0102*/ 	.byte	0x08
	.zero		1


	//   ....[4]....
        /*0104*/ 	.word	0x000002a0
        /*0108*/ 	.word	0x000000ff
        /*010c*/ 	.word	0x00000010
        /*0110*/ 	.short	0x0100
        /*0112*/ 	.byte	0x08
	.zero		1


	//   ....[5]....
        /*0114*/ 	.word	0x000002b0
        /*0118*/ 	.word	0x000000ff
        /*011c*/ 	.word	0x00000038
        /*0120*/ 	.short	0x0100
        /*0122*/ 	.byte	0x08
	.zero		1


	//   ....[6]....
        /*0124*/ 	.word	0x000002c0
        /*0128*/ 	.word	0x000000ff
        /*012c*/ 	.word	0x00000018
        /*0130*/ 	.short	0x0100
        /*0132*/ 	.byte	0x08
	.zero		1


	//   ....[7]....
        /*0134*/ 	.word	0x000002d0
        /*0138*/ 	.word	0x000000ff
        /*013c*/ 	.word	0x00000040
        /*0140*/ 	.short	0x0100
        /*0142*/ 	.byte	0x08
	.zero		1


	//   ....[8]....
        /*0144*/ 	.word	0x000002e0
        /*0148*/ 	.word	0x000000ff
        /*014c*/ 	.word	0x00000020
        /*0150*/ 	.short	0x0100
        /*0152*/ 	.byte	0x08
	.zero		1


	//   ....[9]....
        /*0154*/ 	.word	0x000002f0
        /*0158*/ 	.word	0x000000ff
        /*015c*/ 	.word	0x00000048
        /*0160*/ 	.short	0x0100
        /*0162*/ 	.byte	0x08
	.zero		1


	//   ....[10]....
        /*0164*/ 	.word	0x00000820
        /*0168*/ 	.word	0x000000ff
        /*016c*/ 	.word	0x00000080
        /*0170*/ 	.short	0x0100
        /*0172*/ 	.byte	0x08
	.zero		1


	//   ....[11]....
        /*0174*/ 	.word	0x000008b0
        /*0178*/ 	.word	0x000000ff
        /*017c*/ 	.word	0x00000088
        /*0180*/ 	.short	0x0100
        /*0182*/ 	.byte	0x08
	.zero		1


	//   ....[12]....
        /*0184*/ 	.word	0x000008f0
        /*0188*/ 	.word	0x000000ff
        /*018c*/ 	.word	0x00000060
        /*0190*/ 	.short	0x0100
        /*0192*/ 	.byte	0x09
	.zero		1


	//   ....[13]....
        /*0194*/ 	.word	0x00000900
        /*0198*/ 	.word	0x000000ff
        /*019c*/ 	.word	0x00000068
        /*01a0*/ 	.short	0x0100
        /*01a2*/ 	.byte	0x09
	.zero		1


	//   ....[14]....
        /*01a4*/ 	.word	0x00000910
        /*01a8*/ 	.word	0x000000ff
        /*01ac*/ 	.word	0x00000070
        /*01b0*/ 	.short	0x0100
        /*01b2*/ 	.byte	0x09
	.zero		1


	//   ....[15]....
        /*01b4*/ 	.word	0x00000920
        /*01b8*/ 	.word	0x000000ff
        /*01bc*/ 	.word	0x00000078
        /*01c0*/ 	.short	0x0100
        /*01c2*/ 	.byte	0x09
	.zero		1


	//   ....[16]....
        /*01c4*/ 	.word	0x000016e0
        /*01c8*/ 	.word	0x0000009f
        /*01cc*/ 	.word	0x00000000
        /*01d0*/ 	.short	0x010a
        /*01d2*/ 	.byte	0x2a
	.zero		1


	//   ....[17]....
        /*01d4*/ 	.word	0x00001880
        /*01d8*/ 	.word	0x00000003
        /*01dc*/ 	.word	0x00000000
        /*01e0*/ 	.short	0x010a
        /*01e2*/ 	.byte	0x3f
	.zero		1


	//   ....[18]....
        /*01e4*/ 	.word	0x000018e0
        /*01e8*/ 	.word	0x00000003
        /*01ec*/ 	.word	0x00000000
        /*01f0*/ 	.short	0x010a
        /*01f2*/ 	.byte	0x3f
	.zero		1


	//   ....[19]....
        /*01f4*/ 	.word	0x00001c70
        /*01f8*/ 	.word	0x000000ff
        /*01fc*/ 	.word	0x00000000
        /*0200*/ 	.short	0x010a
        /*0202*/ 	.byte	0x04
	.zero		1


	//   ....[20]....
        /*0204*/ 	.word	0x00001cb0
        /*0208*/ 	.word	0x000000ff
        /*020c*/ 	.word	0x00000000
        /*0210*/ 	.short	0x010a
        /*0212*/ 	.byte	0x04
	.zero		1


	//   ....[21]....
        /*0214*/ 	.word	0x00001f40
        /*0218*/ 	.word	0x00000005
        /*021c*/ 	.word	0x00000000
        /*0220*/ 	.short	0x0101
        /*0222*/ 	.byte	0x3f
	.zero		1


	//   ....[22]....
        /*0224*/ 	.word	0x00002040
        /*0228*/ 	.word	0x000000a0
        /*022c*/ 	.word	0x00000000
        /*0230*/ 	.short	0x0101
        /*0232*/ 	.byte	0x2d
	.zero		1


	//   ....[23]....
        /*0234*/ 	.word	0x00002140
        /*0238*/ 	.word	0x00000003
        /*023c*/ 	.word	0x00000000
        /*0240*/ 	.short	0x0101
        /*0242*/ 	.byte	0x3f
	.zero		1


	//   ....[24]....
        /*0244*/ 	.word	0x00002200
        /*0248*/ 	.word	0x0000009f
        /*024c*/ 	.word	0x00000010
        /*0250*/ 	.short	0x010a
        /*0252*/ 	.byte	0x2a
	.zero		1


	//   ....[25]....
        /*0254*/ 	.word	0x00009f90
        /*0258*/ 	.word	0x000000a2
        /*025c*/ 	.word	0x00000000
        /*0260*/ 	.short	0x0101
        /*0262*/ 	.byte	0x2d
	.zero		1


	//   ....[26]....
        /*0264*/ 	.word	0x0000aa10
        /*0268*/ 	.word	0x0000000a
        /*026c*/ 	.word	0x00000028
        /*0270*/ 	.short	0x010a
        /*0272*/ 	.byte	0x3f
	.zero		1


	//   ....[27]....
        /*0274*/ 	.word	0x0000ae00
        /*0278*/ 	.word	0x00000005
        /*027c*/ 	.word	0x00000088
        /*0280*/ 	.short	0x0101
        /*0282*/ 	.byte	0x3f
	.zero		1


	//   ....[28]....
        /*0284*/ 	.word	0x0000b580
        /*0288*/ 	.word	0x00000009
        /*028c*/ 	.word	0x00000000
        /*0290*/ 	.short	0x010a
        /*0292*/ 	.byte	0x3f
	.zero		1


	//   ....[29]....
        /*0294*/ 	.word	0x0000b600
        /*0298*/ 	.word	0x00000008
        /*029c*/ 	.word	0x00000000
        /*02a0*/ 	.short	0x010a
        /*02a2*/ 	.byte	0x3f
	.zero		1


	//   ....[30]....
        /*02a4*/ 	.word	0x0000b690
        /*02a8*/ 	.word	0x00000009
        /*02ac*/ 	.word	0x00000000
        /*02b0*/ 	.short	0x010a
        /*02b2*/ 	.byte	0x3f
	.zero		1


	//   ....[31]....
        /*02b4*/ 	.word	0x0000b720
        /*02b8*/ 	.word	0x00000006
        /*02bc*/ 	.word	0x00000000
        /*02c0*/ 	.short	0x010a
        /*02c2*/ 	.byte	0x3f
	.zero		1


	//   ....[32]....
        /*02c4*/ 	.word	0x0000b7b0
        /*02c8*/ 	.word	0x00000003
        /*02cc*/ 	.word	0x00000000
        /*02d0*/ 	.short	0x010a
        /*02d2*/ 	.byte	0x3f
	.zero		1


	//   ....[33]....
        /*02d4*/ 	.word	0x0000b810
        /*02d8*/ 	.word	0x000000a1
        /*02dc*/ 	.word	0x00000000
        /*02e0*/ 	.short	0x010a
        /*02e2*/ 	.byte	0x3f
	.zero		1


	//   ....[34]....
        /*02e4*/ 	.word	0x0000b860
        /*02e8*/ 	.word	0x00000003
        /*02ec*/ 	.word	0x00000000
        /*02f0*/ 	.short	0x010a
        /*02f2*/ 	.byte	0x3f
	.zero		1


	//   ....[35]....
        /*02f4*/ 	.word	0x0000b8c0
        /*02f8*/ 	.word	0x00000005
        /*02fc*/ 	.word	0x00000000
        /*0300*/ 	.short	0x010a
        /*0302*/ 	.byte	0x3f
	.zero		1


	//   ....[36]....
        /*0304*/ 	.word	0x0000b910
        /*0308*/ 	.word	0x000000a1
        /*030c*/ 	.word	0x00000010
        /*0310*/ 	.short	0x010a
        /*0312*/ 	.byte	0x3f
	.zero		1


	//   ....[37]....
        /*0314*/ 	.word	0x0000b9e0
        /*0318*/ 	.word	0x0000000a
        /*031c*/ 	.word	0x00000028
        /*0320*/ 	.short	0x010a
        /*0322*/ 	.byte	0x3f
	.zero		1


	//   ....[38]....
        /*0324*/ 	.word	0x0000bab0
        /*0328*/ 	.word	0x00000009
        /*032c*/ 	.word	0x00000000
        /*0330*/ 	.short	0x010a
        /*0332*/ 	.byte	0x3f
	.zero		1


	//   ....[39]....
        /*0334*/ 	.word	0x0000bb00
        /*0338*/ 	.word	0x00000008
        /*033c*/ 	.word	0x00000000
        /*0340*/ 	.short	0x010a
        /*0342*/ 	.byte	0x3f
	.zero		1


	//   ....[40]....
        /*0344*/ 	.word	0x0000bb50
        /*0348*/ 	.word	0x00000009
        /*034c*/ 	.word	0x00000000
        /*0350*/ 	.short	0x010a
        /*0352*/ 	.byte	0x3f
	.zero		1


	//   ....[41]....
        /*0354*/ 	.word	0x0000bba0
        /*0358*/ 	.word	0x00000006
        /*035c*/ 	.word	0x00000000
        /*0360*/ 	.short	0x010a
        /*0362*/ 	.byte	0x3f
	.zero		1


	//----- nvinfo : EIATTR_NUM_MBARRIERS
	.align		4
.L_37:
        /*0364*/ 	.byte	0x03, 0x38
        /*0366*/ 	.short	0x0010


	//----- nvinfo : EIATTR_EXIT_INSTR_OFFSETS
	.align		4
        /*0368*/ 	.byte	0x04, 0x1c
        /*036a*/ 	.short	(.L_39 - .L_38)


	//   ....[0]....
.L_38:
        /*036c*/ 	.word	0x00001410


	//   ....[1]....
        /*0370*/ 	.word	0x00001470


	//   ....[2]....
        /*0374*/ 	.word	0x0000a620


	//   ....[3]....
        /*0378*/ 	.word	0x0000a650


	//   ....[4]....
        /*037c*/ 	.word	0x0000b800


	//----- nvinfo : EIATTR_MAX_THREADS
	.align		4
.L_39:
        /*0380*/ 	.byte	0x04, 0x05
        /*0382*/ 	.short	(.L_41 - .L_40)
.L_40:
        /*0384*/ 	.word	0x00000180
        /*0388*/ 	.word	0x00000001
        /*038c*/ 	.word	0x00000001


	//----- nvinfo : EIATTR_CRS_STACK_SIZE
	.align		4
.L_41:
        /*0390*/ 	.byte	0x04, 0x1e
        /*0392*/ 	.short	(.L_43 - .L_42)
.L_42:
        /*0394*/ 	.word	0x00000000


	//----- nvinfo : EIATTR_CBANK_PARAM_SIZE
	.align		4
.L_43:
        /*0398*/ 	.byte	0x03, 0x19
        /*039a*/ 	.short	0x0470


	//----- nvinfo : EIATTR_PARAM_CBANK
	.align		4
        /*039c*/ 	.byte	0x04, 0x0a
        /*039e*/ 	.short	(.L_45 - .L_44)
	.align		4
.L_44:
        /*03a0*/ 	.word	index@(.nv.constant0._ZN7cutlass13device_kernelINS_4gemm6kernel13GemmUniversalIN4cute5tupleIJiiiiEEENS1_10collective13CollectiveMmaINS1_34MainloopSm90TmaGmmaWarpSpecializedILi5ENS5_IJNS4_1CILi2EEENSA_ILi4EEENSA_ILi1EEEEEENS1_32KernelTmaWarpSpecializedPingpongEEENS5_IJNSA_ILi64EEENSA_ILi256EEESH_EEENS_10bfloat16_tENS5_IJlSD_lEEESK_SL_NS4_8TiledMMAINS4_8MMA_AtomIJNS4_4SM904GMMA28MMA_64x256x16_F32BF16BF16_SSILNSP_5MajorE0ELSR_0ELNSP_7ScaleInE1ELSS_1EEEEEENS4_6LayoutINS5_IJSD_SD_SD_EEENS5_IJNSA_ILi0EEESX_SX_EEEEENS5_IJNS4_10UnderscoreES10_S10_EEEEENS4_23SM90_TMA_LOAD_MULTICASTENS4_14ComposedLayoutINS4_7SwizzleILi3ELi4ELi3EEENS4_18smem_ptr_flag_bitsILi16EEENSV_INS5_IJNSA_ILi8EEESH_EEENS5_IJSH_SD_EEEEEEEvNS4_8identityES13_S1D_vS1E_EENS_8epilogue10collective6detail29Sm90TmaWarpSpecializedAdapterINS1H_15DefaultEpilogueISK_SL_SL_NS1G_6thread17LinearCombinationISK_Li1EffLNS1L_9ScaleType4KindE0ELNS_15FloatRoundStyleE2ESK_EENS1_15EpilogueDefaultEEEEEvvEEEEvNT_6ParamsE)
        /*03a4*/ 	.short	0x0210
        /*03a6*/ 	.short	0x0470


	//----- nvinfo : EIATTR_SW_WAR
	.align		4
.L_45:
        /*03a8*/ 	.byte	0x04, 0x36
        /*03aa*/ 	.short	(.L_47 - .L_46)
.L_46:
        /*03ac*/ 	.word	0x00000008
.L_47:


//--------------------- .nv.callgraph             --------------------------
	.section	.nv.callgraph,"",@"SHT_CUDA_CALLGRAPH"
	.align	4
	.sectionentsize	8
	.align		4
        /*0000*/ 	.word	0x00000000
	.align		4
        /*0004*/ 	.word	0xffffffff
	.align		4
        /*0008*/ 	.word	index@(_ZN7cutlass13device_kernelINS_4gemm6kernel13GemmUniversalIN4cute5tupleIJiiiiEEENS1_10collective13CollectiveMmaINS1_34MainloopSm90TmaGmmaWarpSpecializedILi5ENS5_IJNS4_1CILi2EEENSA_ILi4EEENSA_ILi1EEEEEENS1_32KernelTmaWarpSpecializedPingpongEEENS5_IJNSA_ILi64EEENSA_ILi256EEESH_EEENS_10bfloat16_tENS5_IJlSD_lEEESK_SL_NS4_8TiledMMAINS4_8MMA_AtomIJNS4_4SM904GMMA28MMA_64x256x16_F32BF16BF16_SSILNSP_5MajorE0ELSR_0ELNSP_7ScaleInE1ELSS_1EEEEEENS4_6LayoutINS5_IJSD_SD_SD_EEENS5_IJNSA_ILi0EEESX_SX_EEEEENS5_IJNS4_10UnderscoreES10_S10_EEEEENS4_23SM90_TMA_LOAD_MULTICASTENS4_14ComposedLayoutINS4_7SwizzleILi3ELi4ELi3EEENS4_18smem_ptr_flag_bitsILi16EEENSV_INS5_IJNSA_ILi8EEESH_EEENS5_IJSH_SD_EEEEEEEvNS4_8identityES13_S1D_vS1E_EENS_8epilogue10collective6detail29Sm90TmaWarpSpecializedAdapterINS1H_15DefaultEpilogueISK_SL_SL_NS1G_6thread17LinearCombinationISK_Li1EffLNS1L_9ScaleType4KindE0ELNS_15FloatRoundStyleE2ESK_EENS1_15EpilogueDefaultEEEEEvvEEEEvNT_6ParamsE)
	.align		4
        /*000c*/ 	.word	index@(__assertfail)
	.align		4
        /*0010*/ 	.word	0x00000000
	.align		4
        /*0014*/ 	.word	0xfffffffe
	.align		4
        /*0018*/ 	.word	0x00000000
	.align		4
        /*001c*/ 	.word	0xfffffffd
	.align		4
        /*0020*/ 	.word	0x00000000
	.align		4
        /*0024*/ 	.word	0xfffffffc


//--------------------- .nv.constant4             --------------------------
	.section	.nv.constant4,"a",@progbits
	.align	8
	.align		8
.nv.constant4:
        /*0000*/ 	.dword	__assertfail
	.align		8
        /*0008*/ 	.dword	__unnamed_1
	.align		8
        /*0010*/ 	.dword	_ZN40_INTERNAL_fa24b8ea_4_k_cu_876f07d8_271004cuda3std3__45__cpo5beginE
	.align		8
        /*0018*/ 	.dword	_ZN40_INTERNAL_fa24b8ea_4_k_cu_876f07d8_271004cuda3std3__45__cpo3endE
	.align		8
        /*0020*/ 	.dword	_ZN40_INTERNAL_fa24b8ea_4_k_cu_876f07d8_271004cuda3std3__45__cpo6cbeginE
	.align		8
        /*0028*/ 	.dword	_ZN40_INTERNAL_fa24b8ea_4_k_cu_876f07d8_271004cuda3std3__45__cpo4cendE
	.align		8
        /*0030*/ 	.dword	_ZN40_INTERNAL_fa24b8ea_4_k_cu_876f07d8_271004cuda3std3__442_GLOBAL__N__fa24b8ea_4_k_cu_876f07d8_271006ignoreE
	.align		8
        /*0038*/ 	.dword	_ZN40_INTERNAL_fa24b8ea_4_k_cu_876f07d8_271004cuda3std3__419piecewise_constructE
	.align		8
        /*0040*/ 	.dword	_ZN40_INTERNAL_fa24b8ea_4_k_cu_876f07d8_271004cuda3std3__48in_placeE
	.align		8
        /*0048*/ 	.dword	_ZN40_INTERNAL_fa24b8ea_4_k_cu_876f07d8_271004cuda3std6ranges3__45__cpo4swapE
	.align		8
        /*0050*/ 	.dword	_ZN40_INTERNAL_fa24b8ea_4_k_cu_876f07d8_271004cuda3std6ranges3__45__cpo9iter_moveE
	.align		8
        /*0058*/ 	.dword	_ZN40_INTERNAL_fa24b8ea_4_k_cu_876f07d8_271004cute7productE
	.align		8
        /*0060*/ 	.dword	_ZN40_INTERNAL_fa24b8ea_4_k_cu_876f07d8_271004cute1_E
	.align		8
        /*0068*/ 	.dword	$str$22
	.align		8
        /*0070*/ 	.dword	$str$23


//--------------------- .text._ZN7cutlass13device_kernelINS_4gemm6kernel13GemmUniversalIN4cute5tupleIJiiiiEEENS1_10collective13CollectiveMmaINS1_34MainloopSm90TmaGmmaWarpSpecializedILi5ENS5_IJNS4_1CILi2EEENSA_ILi4EEENSA_ILi1EEEEEENS1_32KernelTmaWarpSpecializedPingpongEEENS5_IJNSA_ILi64EEENSA_ILi256EEESH_EEENS_10bfloat16_tENS5_IJlSD_lEEESK_SL_NS4_8TiledMMAINS4_8MMA_AtomIJNS4_4SM904GMMA28MMA_64x256x16_F32BF16BF16_SSILNSP_5MajorE0ELSR_0ELNSP_7ScaleInE1ELSS_1EEEEEENS4_6LayoutINS5_IJSD_SD_SD_EEENS5_IJNSA_ILi0EEESX_SX_EEEEENS5_IJNS4_10UnderscoreES10_S10_EEEEENS4_23SM90_TMA_LOAD_MULTICASTENS4_14ComposedLayoutINS4_7SwizzleILi3ELi4ELi3EEENS4_18smem_ptr_flag_bitsILi16EEENSV_INS5_IJNSA_ILi8EEESH_EEENS5_IJSH_SD_EEEEEEEvNS4_8identityES13_S1D_vS1E_EENS_8epilogue10collective6detail29Sm90TmaWarpSpecializedAdapterINS1H_15DefaultEpilogueISK_SL_SL_NS1G_6thread17LinearCombinationISK_Li1EffLNS1L_9ScaleType4KindE0ELNS_15FloatRoundStyleE2ESK_EENS1_15EpilogueDefaultEEEEEvvEEEEvNT_6ParamsE --------------------------
	.section	.text._ZN7cutlass13device_kernelINS_4gemm6kernel13GemmUniversalIN4cute5tupleIJiiiiEEENS1_10collective13CollectiveMmaINS1_34MainloopSm90TmaGmmaWarpSpecializedILi5ENS5_IJNS4_1CILi2EEENSA_ILi4EEENSA_ILi1EEEEEENS1_32KernelTmaWarpSpecializedPingpongEEENS5_IJNSA_ILi64EEENSA_ILi256EEESH_EEENS_10bfloat16_tENS5_IJlSD_lEEESK_SL_NS4_8TiledMMAINS4_8MMA_AtomIJNS4_4SM904GMMA28MMA_64x256x16_F32BF16BF16_SSILNSP_5MajorE0ELSR_0ELNSP_7ScaleInE1ELSS_1EEEEEENS4_6LayoutINS5_IJSD_SD_SD_EEENS5_IJNSA_ILi0EEESX_SX_EEEEENS5_IJNS4_10UnderscoreES10_S10_EEEEENS4_23SM90_TMA_LOAD_MULTICASTENS4_14ComposedLayoutINS4_7SwizzleILi3ELi4ELi3EEENS4_18smem_ptr_flag_bitsILi16EEENSV_INS5_IJNSA_ILi8EEESH_EEENS5_IJSH_SD_EEEEEEEvNS4_8identityES13_S1D_vS1E_EENS_8epilogue10collective6detail29Sm90TmaWarpSpecializedAdapterINS1H_15DefaultEpilogueISK_SL_SL_NS1G_6thread17LinearCombinationISK_Li1EffLNS1L_9ScaleType4KindE0ELNS_15FloatRoundStyleE2ESK_EENS1_15EpilogueDefaultEEEEEvvEEEEvNT_6ParamsE,"ax",@progbits
	.align	128
.text._ZN7cutlass13device_kernelINS_4gemm6kernel13GemmUniversalIN4cute5tupleIJiiiiEEENS1_10collective13CollectiveMmaINS1_34MainloopSm90TmaGmmaWarpSpecializedILi5ENS5_IJNS4_1CILi2EEENSA_ILi4EEENSA_ILi1EEEEEENS1_32KernelTmaWarpSpecializedPingpongEEENS5_IJNSA_ILi64EEENSA_ILi256EEESH_EEENS_10bfloat16_tENS5_IJlSD_lEEESK_SL_NS4_8TiledMMAINS4_8MMA_AtomIJNS4_4SM904GMMA28MMA_64x256x16_F32BF16BF16_SSILNSP_5MajorE0ELSR_0ELNSP_7ScaleInE1ELSS_1EEEEEENS4_6LayoutINS5_IJSD_SD_SD_EEENS5_IJNSA_ILi0EEESX_SX_EEEEENS5_IJNS4_10UnderscoreES10_S10_EEEEENS4_23SM90_TMA_LOAD_MULTICASTENS4_14ComposedLayoutINS4_7SwizzleILi3ELi4ELi3EEENS4_18smem_ptr_flag_bitsILi16EEENSV_INS5_IJNSA_ILi8EEESH_EEENS5_IJSH_SD_EEEEEEEvNS4_8identityES13_S1D_vS1E_EENS_8epilogue10collective6detail29Sm90TmaWarpSpecializedAdapterINS1H_15DefaultEpilogueISK_SL_SL_NS1G_6thread17LinearCombinationISK_Li1EffLNS1L_9ScaleType4KindE0ELNS_15FloatRoundStyleE2ESK_EENS1_15EpilogueDefaultEEEEEvvEEEEvNT_6ParamsE:
        .type           _ZN7cutlass13device_kernelINS_4gemm6kernel13GemmUniversalIN4cute5tupleIJiiiiEEENS1_10collective13CollectiveMmaINS1_34MainloopSm90TmaGmmaWarpSpecializedILi5ENS5_IJNS4_1CILi2EEENSA_ILi4EEENSA_ILi1EEEEEENS1_32KernelTmaWarpSpecializedPingpongEEENS5_IJNSA_ILi64EEENSA_ILi256EEESH_EEENS_10bfloat16_tENS5_IJlSD_lEEESK_SL_NS4_8TiledMMAINS4_8MMA_AtomIJNS4_4SM904GMMA28MMA_64x256x16_F32BF16BF16_SSILNSP_5MajorE0ELSR_0ELNSP_7ScaleInE1ELSS_1EEEEEENS4_6LayoutINS5_IJSD_SD_SD_EEENS5_IJNSA_ILi0EEESX_SX_EEEEENS5_IJNS4_10UnderscoreES10_S10_EEEEENS4_23SM90_TMA_LOAD_MULTICASTENS4_14ComposedLayoutINS4_7SwizzleILi3ELi4ELi3EEENS4_18smem_ptr_flag_bitsILi16EEENSV_INS5_IJNSA_ILi8EEESH_EEENS5_IJSH_SD_EEEEEEEvNS4_8identityES13_S1D_vS1E_EENS_8epilogue10collective6detail29Sm90TmaWarpSpecializedAdapterINS1H_15DefaultEpilogueISK_SL_SL_NS1G_6thread17LinearCombinationISK_Li1EffLNS1L_9ScaleType4KindE0ELNS_15FloatRoundStyleE2ESK_EENS1_15EpilogueDefaultEEEEEvvEEEEvNT_6ParamsE,@function
        .size           _ZN7cutlass13device_kernelINS_4gemm6kernel13GemmUniversalIN4cute5tupleIJiiiiEEENS1_10collective13CollectiveMmaINS1_34MainloopSm90TmaGmmaWarpSpecializedILi5ENS5_IJNS4_1CILi2EEENSA_ILi4EEENSA_ILi1EEEEEENS1_32KernelTmaWarpSpecializedPingpongEEENS5_IJNSA_ILi64EEENSA_ILi256EEESH_EEENS_10bfloat16_tENS5_IJlSD_lEEESK_SL_NS4_8TiledMMAINS4_8MMA_AtomIJNS4_4SM904GMMA28MMA_64x256x16_F32BF16BF16_SSILNSP_5MajorE0ELSR_0ELNSP_7ScaleInE1ELSS_1EEEEEENS4_6LayoutINS5_IJSD_SD_SD_EEENS5_IJNSA_ILi0EEESX_SX_EEEEENS5_IJNS4_10UnderscoreES10_S10_EEEEENS4_23SM90_TMA_LOAD_MULTICASTENS4_14ComposedLayoutINS4_7SwizzleILi3ELi4ELi3EEENS4_18smem_ptr_flag_bitsILi16EEENSV_INS5_IJNSA_ILi8EEESH_EEENS5_IJSH_SD_EEEEEEEvNS4_8identityES13_S1D_vS1E_EENS_8epilogue10collective6detail29Sm90TmaWarpSpecializedAdapterINS1H_15DefaultEpilogueISK_SL_SL_NS1G_6thread17LinearCombinationISK_Li1EffLNS1L_9ScaleType4KindE0ELNS_15FloatRoundStyleE2ESK_EENS1_15EpilogueDefaultEEEEEvvEEEEvNT_6ParamsE,(.L_x_331 - _ZN7cutlass13device_kernelINS_4gemm6kernel13GemmUniversalIN4cute5tupleIJiiiiEEENS1_10collective13CollectiveMmaINS1_34MainloopSm90TmaGmmaWarpSpecializedILi5ENS5_IJNS4_1CILi2EEENSA_ILi4EEENSA_ILi1EEEEEENS1_32KernelTmaWarpSpecializedPingpongEEENS5_IJNSA_ILi64EEENSA_ILi256EEESH_EEENS_10bfloat16_tENS5_IJlSD_lEEESK_SL_NS4_8TiledMMAINS4_8MMA_AtomIJNS4_4SM904GMMA28MMA_64x256x16_F32BF16BF16_SSILNSP_5MajorE0ELSR_0ELNSP_7ScaleInE1ELSS_1EEEEEENS4_6LayoutINS5_IJSD_SD_SD_EEENS5_IJNSA_ILi0EEESX_SX_EEEEENS5_IJNS4_10UnderscoreES10_S10_EEEEENS4_23SM90_TMA_LOAD_MULTICASTENS4_14ComposedLayoutINS4_7SwizzleILi3ELi4ELi3EEENS4_18smem_ptr_flag_bitsILi16EEENSV_INS5_IJNSA_ILi8EEESH_EEENS5_IJSH_SD_EEEEEEEvNS4_8identityES13_S1D_vS1E_EENS_8epilogue10collective6detail29Sm90TmaWarpSpecializedAdapterINS1H_15DefaultEpilogueISK_SL_SL_NS1G_6thread17LinearCombinationISK_Li1EffLNS1L_9ScaleType4KindE0ELNS_15FloatRoundStyleE2ESK_EENS1_15EpilogueDefaultEEEEEvvEEEEvNT_6ParamsE)
        .other          _ZN7cutlass13device_kernelINS_4gemm6kernel13GemmUniversalIN4cute5tupleIJiiiiEEENS1_10collective13CollectiveMmaINS1_34MainloopSm90TmaGmmaWarpSpecializedILi5ENS5_IJNS4_1CILi2EEENSA_ILi4EEENSA_ILi1EEEEEENS1_32KernelTmaWarpSpecializedPingpongEEENS5_IJNSA_ILi64EEENSA_ILi256EEESH_EEENS_10bfloat16_tENS5_IJlSD_lEEESK_SL_NS4_8TiledMMAINS4_8MMA_AtomIJNS4_4SM904GMMA28MMA_64x256x16_F32BF16BF16_SSILNSP_5MajorE0ELSR_0ELNSP_7ScaleInE1ELSS_1EEEEEENS4_6LayoutINS5_IJSD_SD_SD_EEENS5_IJNSA_ILi0EEESX_SX_EEEEENS5_IJNS4_10UnderscoreES10_S10_EEEEENS4_23SM90_TMA_LOAD_MULTICASTENS4_14ComposedLayoutINS4_7SwizzleILi3ELi4ELi3EEENS4_18smem_ptr_flag_bitsILi16EEENSV_INS5_IJNSA_ILi8EEESH_EEENS5_IJSH_SD_EEEEEEEvNS4_8identityES13_S1D_vS1E_EENS_8epilogue10collective6detail29Sm90TmaWarpSpecializedAdapterINS1H_15DefaultEpilogueISK_SL_SL_NS1G_6thread17LinearCombinationISK_Li1EffLNS1L_9ScaleType4KindE0ELNS_15FloatRoundStyleE2ESK_EENS1_15EpilogueDefaultEEEEEvvEEEEvNT_6ParamsE,@"STO_CUDA_ENTRY STV_DEFAULT"
_ZN7cutlass13device_kernelINS_4gemm6kernel13GemmUniversalIN4cute5tupleIJiiiiEEENS1_10collective13CollectiveMmaINS1_34MainloopSm90TmaGmmaWarpSpecializedILi5ENS5_IJNS4_1CILi2EEENSA_ILi4EEENSA_ILi1EEEEEENS1_32KernelTmaWarpSpecializedPingpongEEENS5_IJNSA_ILi64EEENSA_ILi256EEESH_EEENS_10bfloat16_tENS5_IJlSD_lEEESK_SL_NS4_8TiledMMAINS4_8MMA_AtomIJNS4_4SM904GMMA28MMA_64x256x16_F32BF16BF16_SSILNSP_5MajorE0ELSR_0ELNSP_7ScaleInE1ELSS_1EEEEEENS4_6LayoutINS5_IJSD_SD_SD_EEENS5_IJNSA_ILi0EEESX_SX_EEEEENS5_IJNS4_10UnderscoreES10_S10_EEEEENS4_23SM90_TMA_LOAD_MULTICASTENS4_14ComposedLayoutINS4_7SwizzleILi3ELi4ELi3EEENS4_18smem_ptr_flag_bitsILi16EEENSV_INS5_IJNSA_ILi8EEESH_EEENS5_IJSH_SD_EEEEEEEvNS4_8identityES13_S1D_vS1E_EENS_8epilogue10collective6detail29Sm90TmaWarpSpecializedAdapterINS1H_15DefaultEpilogueISK_SL_SL_NS1G_6thread17LinearCombinationISK_Li1EffLNS1L_9ScaleType4KindE0ELNS_15FloatRoundStyleE2ESK_EENS1_15EpilogueDefaultEEEEEvvEEEEvNT_6ParamsE:
[----:B------:R-:W0:Y:S02]  /*0000*/  LDC R1, c[0x0][0x28] ;  /* 0x00000a00ff017b82 */ /* 0x000e240000000800 */
[----:B0-----:R-:W-:Y:S01]  /*0010*/  VIADD R1, R1, 0xfffffff8 ;  /* 0xfffffff801017836 */ /* 0x001fe20000000000 */
[----:B------:R-:W0:Y:S01]  /*0020*/  S2R R4, SR_TID.X ;  /* 0x0000000000047919 */ /* 0x000e220000002100 */
[----:B------:R-:W-:Y:S01]  /*0030*/  ELECT P0, URZ, PT ;  /* 0x00000000003f782f */ /* 0x000fe20003800000 */
[----:B------:R-:W-:Y:S01]  /*0040*/  BSSY B0, `(.L_x_0) ;  /* 0x000000f000007945 */ /* 0x000fe20003800000 */
[--C-:B0-----:R-:W-:Y:S02]  /*0050*/  SHF.R.U32.HI R2, RZ, 0x5, R4.reuse ;  /* 0x00000005ff027819 */ /* 0x101fe40000011604 */
[----:B------:R-:W-:-:S03]  /*0060*/  SHF.R.U32.HI R7, RZ, 0x7, R4 ;  /* 0x00000007ff077819 */ /* 0x000fc60000011604 */
[----:B------:R-:W0:Y:S04]  /*0070*/  SHFL.IDX PT, R5, R2, RZ, 0x1f ;  /* 0x00001fff02057589 */ /* 0x000e2800000e0000 */
[----:B------:R1:W2:Y:S01]  /*0080*/  SHFL.IDX PT, R10, R7, RZ, 0x1f ;  /* 0x00001fff070a7589 */ /* 0x0002a200000e0000 */
[----:B0-----:R-:W-:-:S13]  /*0090*/  ISETP.NE.OR P0, PT, R5, RZ, !P0 ;  /* 0x000000ff0500720c */ /* 0x001fda0004705670 */
[----:B-12---:R-:W-:Y:S05]  /*00a0*/  @P0 BRA `(.L_x_1) ;  /* 0x0000000000200947 */ /* 0x006fea0003800000 */
[----:B------:R-:W-:Y:S02]  /*00b0*/  ULDC.64 UR4, c[0x0][0x198] ;  /* 0x0000660000047ab9 */ /* 0x000fe40000000a00 */
[----:B------:R-:W-:Y:S02]  /*00c0*/  UIADD3 UR6, UP0, UR4, 0xf0, URZ ;  /* 0x000000f004067890 */ /* 0x000fe4000ff1e03f */
[----:B------:R-:W-:Y:S02]  /*00d0*/  UIADD3 UR4, UP1, UR4, 0x1f0, URZ ;  /* 0x000001f004047890 */ /* 0x000fe4000ff3e03f */
[----:B------:R-:W-:Y:S02]  /*00e0*/  UIADD3.X UR7, URZ, UR5, URZ, UP0, !UPT ;  /* 0x000000053f077290 */ /* 0x000fe400087fe43f */
[----:B------:R-:W-:-:S07]  /*00f0*/  UIADD3.X UR5, URZ, UR5, URZ, UP1, !UPT ;  /* 0x000000053f057290 */ /* 0x000fce0008ffe43f */
[----:B------:R0:W-:Y:S02]  /*0100*/  UTMACCTL.PF [UR6] ;  /* 0x00000000060079b9 */ /* 0x0001e40008040000 */
[----:B------:R0:W-:Y:S02]  /*0110*/  UTMACCTL.PF [UR4] ;  /* 0x00000000040079b9 */ /* 0x0001e40008040000 */
[----:B0-----:R-:W-:Y:S01]  /*0120*/  NOP ;  /* 0x0000000000007918 */ /* 0x001fe20000000000 */
.L_x_1:
[----:B------:R-:W-:Y:S05]  /*0130*/  BSYNC B0 ;  /* 0x0000000000007941 */ /* 0x000fea0003800000 */
.L_x_0:
[----:B------:R-:W0:Y:S01]  /*0140*/  SHFL.IDX PT, R8, R2, RZ, 0x1f ;  /* 0x00001fff02087589 */ /* 0x000e2200000e0000 */
[----:B------:R-:W-:-:S04]  /*0150*/  SHF.R.S32.HI R3, RZ, 0x1f, R4 ;  /* 0x0000001fff037819 */ /* 0x000fc80000011404 */
[----:B------:R-:W-:Y:S02]  /*0160*/  LEA.HI R3, R3, R4, RZ, 0x7 ;  /* 0x0000000403037211 */ /* 0x000fe400078f38ff */
[----:B0-----:R-:W-:-:S13]  /*0170*/  ISETP.NE.AND P0, PT, R8, RZ, PT ;  /* 0x000000ff0800720c */ /* 0x001fda0003f05270 */
[----:B------:R-:W-:Y:S05]  /*0180*/  @P0 BRA `(.L_x_2) ;  /* 0x0000000000600947 */ /* 0x000fea0003800000 */
[----:B------:R-:W0:Y:S01]  /*0190*/  S2UR UR8, SR_CgaCtaId ;  /* 0x00000000000879c3 */ /* 0x000e220000008800 */
[----:B------:R-:W-:Y:S01]  /*01a0*/  UMOV UR4, 0x400 ;  /* 0x0000040000047882 */ /* 0x000fe20000000000 */
[----:B------:R-:W-:Y:S01]  /*01b0*/  UMOV UR5, 0x1 ;  /* 0x0000000100057882 */ /* 0x000fe20000000000 */
[----:B------:R-:W-:Y:S01]  /*01c0*/  UMOV UR6, 0x5 ;  /* 0x0000000500067882 */ /* 0x000fe20000000000 */
[----:B------:R-:W-:Y:S01]  /*01d0*/  ELECT P0, URZ, PT ;  /* 0x00000000003f782f */ /* 0x000fe20003800000 */
[----:B------:R-:W-:-:S04]  /*01e0*/  UIADD3 UR6, -UR6, 0x100000, URZ ;  /* 0x0010000006067890 */ /* 0x000fc8000fffe13f */
[----:B------:R-:W-:Y:S02]  /*01f0*/  USHF.L.U32 UR7, UR6, 0xb, URZ ;  /* 0x0000000b06077899 */ /* 0x000fe4000800063f */
[----:B------:R-:W-:Y:S02]  /*0200*/  USHF.L.U32 UR6, UR6, 0x1, URZ ;  /* 0x0000000106067899 */ /* 0x000fe4000800063f */
[----:B0-----:R-:W-:Y:S02]  /*0210*/  ULEA UR8, UR8, UR4, 0x18 ;  /* 0x0000000408087291 */ /* 0x001fe4000f8ec03f */
[----:B------:R-:W-:-:S04]  /*0220*/  UIADD3 UR4, -UR5, 0x100000, URZ ;  /* 0x0010000005047890 */ /* 0x000fc8000fffe13f */
[----:B------:R-:W-:Y:S02]  /*0230*/  USHF.L.U32 UR5, UR4, 0xb, URZ ;  /* 0x0000000b04057899 */ /* 0x000fe4000800063f */
[----:B------:R-:W-:Y:S01]  /*0240*/  USHF.L.U32 UR4, UR4, 0x1, URZ ;  /* 0x0000000104047899 */ /* 0x000fe2000800063f */
[----:B------:R-:W0:Y:S11]  /*0250*/  FENCE.VIEW.ASYNC.S ;  /* 0x00000000000073c6 */ /* 0x000e360000000000 */
[----:B0-----:R0:W1:Y:S01]  /*0260*/  SYNCS.EXCH.64 URZ, [UR8], UR4 ;  /* 0x00000004083f75b2 */ /* 0x0010620008000100 */
[----:B------:R0:W2:Y:S01]  /*0270*/  SYNCS.EXCH.64 URZ, [UR8+0x28], UR6 ;  /* 0x00002806083f75b2 */ /* 0x0000a20008000100 */
[----:B------:R0:W3:Y:S01]  /*0280*/  SYNCS.EXCH.64 URZ, [UR8+0x8], UR4 ;  /* 0x00000804083f75b2 */ /* 0x0000e20008000100 */
[----:B------:R0:W4:Y:S01]  /*0290*/  SYNCS.EXCH.64 URZ, [UR8+0x30], UR6 ;  /* 0x00003006083f75b2 */ /* 0x0001220008000100 */
[----:B------:R0:W0:Y:S01]  /*02a0*/  SYNCS.EXCH.64 URZ, [UR8+0x10], UR4 ;  /* 0x00001004083f75b2 */ /* 0x0000220008000100 */
[----:B------:R0:W0:Y:S01]  /*02b0*/  SYNCS.EXCH.64 URZ, [UR8+0x38], UR6 ;  /* 0x00003806083f75b2 */ /* 0x0000220008000100 */
[----:B------:R0:W0:Y:S01]  /*02c0*/  SYNCS.EXCH.64 URZ, [UR8+0x18], UR4 ;  /* 0x00001804083f75b2 */ /* 0x0000220008000100 */
[----:B------:R0:W0:Y:S01]  /*02d0*/  SYNCS.EXCH.64 URZ, [UR8+0x40], UR6 ;  /* 0x00004006083f75b2 */ /* 0x0000220008000100 */
[----:B------:R0:W0:Y:S01]  /*02e0*/  SYNCS.EXCH.64 URZ, [UR8+0x20], UR4 ;  /* 0x00002004083f75b2 */ /* 0x0000220008000100 */
[----:B------:R0:W0:Y:S01]  /*02f0*/  SYNCS.EXCH.64 URZ, [UR8+0x48], UR6 ;  /* 0x00004806083f75b2 */ /* 0x0000220008000100 */
[----:B------:R-:W-:Y:S01]  /*0300*/  NOP ;  /* 0x0000000000007918 */ /* 0x000fe20000000000 */
.L_x_2:
[----:B------:R-:W5:Y:S01]  /*0310*/  SHFL.IDX PT, R13, R2, RZ, 0x1f ;  /* 0x00001fff020d7589 */ /* 0x000f6200000e0000 */
[----:B------:R-:W1:Y:S01]  /*0320*/  S2UR UR12, SR_CTAID.X ;  /* 0x00000000000c79c3 */ /* 0x000e620000002500 */
[----:B------:R-:W-:Y:S02]  /*0330*/  LOP3.LUT R3, R3, 0xffffff80, RZ, 0xc0, !PT ;  /* 0xffffff8003037812 */ /* 0x000fe400078ec0ff */
[----:B------:R-:W-:Y:S01]  /*0340*/  ELECT P0, URZ, PT ;  /* 0x00000000003f782f */ /* 0x000fe20003800000 */
[----:B------:R2:W3:Y:S01]  /*0350*/  SHFL.IDX PT, R12, R2, RZ, 0x1f ;  /* 0x00001fff020c7589 */ /* 0x0004e200000e0000 */
[----:B------:R-:W-:Y:S01]  /*0360*/  ELECT P1, URZ, PT ;  /* 0x00000000003f782f */ /* 0x000fe20003820000 */
[----:B------:R-:W-:Y:S01]  /*0370*/  NOP ;  /* 0x0000000000007918 */ /* 0x000fe20000000000 */
[----:B------:R-:W-:Y:S01]  /*0380*/  IMAD.IADD R3, R4, 0x1, -R3 ;  /* 0x0000000104037824 */ /* 0x000fe200078e0a03 */
[----:B------:R-:W4:Y:S01]  /*0390*/  S2R R6, SR_CTAID.Y ;  /* 0x0000000000067919 */ /* 0x000f220000002600 */
[----:B0-----:R-:W-:Y:S01]  /*03a0*/  ULDC UR4, c[0x0][0x150] ;  /* 0x0000540000047ab9 */ /* 0x001fe20000000800 */
[----:B------:R-:W0:Y:S01]  /*03b0*/  LDC R14, c[0x0][0x144] ;  /* 0x00005100ff0e7b82 */ /* 0x000e220000000800 */
[----:B------:R-:W-:Y:S01]  /*03c0*/  UMOV UR11, 0x80 ;  /* 0x00000080000b7882 */ /* 0x000fe20000000000 */
[----:B------:R-:W-:Y:S01]  /*03d0*/  SHF.R.S32.HI R0, RZ, 0x1f, R3 ;  /* 0x0000001fff007819 */ /* 0x000fe20000011403 */
[----:B------:R-:W-:Y:S01]  /*03e0*/  NOP ;  /* 0x0000000000007918 */ /* 0x000fe20000000000 */
[C---:B------:R-:W-:Y:S01]  /*03f0*/  VIADD R35, R10.reuse, 0xffffffff ;  /* 0xffffffff0a237836 */ /* 0x040fe20000000000 */
[----:B------:R-:W-:Y:S01]  /*0400*/  ISETP.NE.AND P4, PT, R10, RZ, PT ;  /* 0x000000ff0a00720c */ /* 0x000fe20003f85270 */
[----:B------:R-:W-:Y:S01]  /*0410*/  IMAD.MOV.U32 R153, RZ, RZ, 0x1 ;  /* 0x00000001ff997424 */ /* 0x000fe200078e00ff */
[----:B------:R-:W-:Y:S01]  /*0420*/  LEA.HI R9, R0, R3, RZ, 0x3 ;  /* 0x0000000300097211 */ /* 0x000fe200078f18ff */
[----:B------:R-:W0:Y:S01]  /*0430*/  LDC R15, c[0x0][0x140] ;  /* 0x00005000ff0f7b82 */ /* 0x000e220000000800 */
[----:B------:R-:W-:-:S02]  /*0440*/  ISETP.GE.U32.AND P6, PT, R35, 0x2, PT ;  /* 0x000000022300780c */ /* 0x000fc40003fc6070 */
[--C-:B------:R-:W-:Y:S02]  /*0450*/  SHF.R.S32.HI R11, RZ, 0x3, R9.reuse ;  /* 0x00000003ff0b7819 */ /* 0x100fe40000011409 */
[----:B--2---:R-:W-:Y:S02]  /*0460*/  SHF.R.S32.HI R2, RZ, 0x1f, R9 ;  /* 0x0000001fff027819 */ /* 0x004fe40000011409 */
[----:B------:R-:W-:Y:S01]  /*0470*/  SHF.R.S32.HI R9, RZ, 0x1f, R8 ;  /* 0x0000001fff097819 */ /* 0x000fe20000011408 */
[----:B------:R-:W2:Y:S01]  /*0480*/  LDC R25, c[0x0][0x148] ;  /* 0x00005200ff197b82 */ /* 0x000ea20000000800 */
[----:B-----5:R-:W-:Y:S02]  /*0490*/  ISETP.NE.OR P0, PT, R13, RZ, !P0 ;  /* 0x000000ff0d00720c */ /* 0x020fe40004705670 */
[----:B-1----:R-:W-:Y:S02]  /*04a0*/  I2FP.F32.U32 R13, UR12 ;  /* 0x0000000c000d7c45 */ /* 0x002fe40008201000 */
[----:B------:R-:W-:-:S02]  /*04b0*/  LEA.HI R2, R2, R11, RZ, 0x2 ;  /* 0x0000000b02027211 */ /* 0x000fc400078f10ff */
[----:B------:R-:W-:Y:S01]  /*04c0*/  LEA.HI R9, R9, R8, RZ, 0x2 ;  /* 0x0000000809097211 */ /* 0x000fe200078f10ff */
[----:B------:R-:W-:Y:S01]  /*04d0*/  FMUL R13, R13, UR4 ;  /* 0x000000040d0d7c20 */ /* 0x000fe20008400000 */
[----:B---3--:R-:W-:Y:S01]  /*04e0*/  ISETP.NE.OR P1, PT, R12, RZ, !P1 ;  /* 0x000000ff0c00720c */ /* 0x008fe20004f25670 */
[----:B------:R-:W-:Y:S01]  /*04f0*/  ULDC UR4, c[0x0][0x154] ;  /* 0x0000550000047ab9 */ /* 0x000fe20000000800 */
[----:B------:R-:W-:Y:S02]  /*0500*/  LOP3.LUT R12, R2, 0xfffffffc, RZ, 0xc0, !PT ;  /* 0xfffffffc020c7812 */ /* 0x000fe400078ec0ff */
[----:B------:R-:W-:Y:S01]  /*0510*/  LOP3.LUT R9, R9, 0x3ffffffc, RZ, 0xc0, !PT ;  /* 0x3ffffffc09097812 */ /* 0x000fe200078ec0ff */
[----:B------:R-:W1:Y:S01]  /*0520*/  F2I.U32.TRUNC.NTZ R13, R13 ;  /* 0x0000000d000d7305 */ /* 0x000e62000020f000 */
[----:B------:R-:W-:Y:S01]  /*0530*/  SHF.R.S32.HI R2, RZ, 0x1f, R5 ;  /* 0x0000001fff027819 */ /* 0x000fe20000011405 */
[----:B------:R-:W-:Y:S01]  /*0540*/  IMAD.IADD R12, R11, 0x1, -R12 ;  /* 0x000000010b0c7824 */ /* 0x000fe200078e0a0c */
[----:B------:R-:W-:Y:S01]  /*0550*/  VOTEU.ALL UP1, P0 ;  /* 0x00000000003f7886 */ /* 0x000fe20000020000 */
[----:B------:R-:W-:Y:S01]  /*0560*/  IMAD.IADD R9, R8, 0x1, -R9 ;  /* 0x0000000108097824 */ /* 0x000fe200078e0a09 */
[----:B------:R-:W-:Y:S01]  /*0570*/  LEA.HI R2, R2, R5, RZ, 0x2 ;  /* 0x0000000502027211 */ /* 0x000fe200078f10ff */
[----:B------:R-:W-:Y:S01]  /*0580*/  VOTEU.ALL UP0, P0 ;  /* 0x00000000003f7886 */ /* 0x000fe20000000000 */
[----:B----4-:R-:W-:Y:S01]  /*0590*/  I2FP.F32.U32 R8, R6 ;  /* 0x0000000600087245 */ /* 0x010fe20000201000 */
[----:B------:R-:W-:Y:S01]  /*05a0*/  IMAD R9, R9, 0x4, R12 ;  /* 0x0000000409097824 */ /* 0x000fe200078e020c */
[----:B------:R-:W-:Y:S01]  /*05b0*/  LOP3.LUT R2, R2, 0xfffffffc, RZ, 0xc0, !PT ;  /* 0xfffffffc02027812 */ /* 0x000fe200078ec0ff */
[----:B------:R-:W-:Y:S01]  /*05c0*/  VOTEU.ALL UP2, P1 ;  /* 0x00000000003f7886 */ /* 0x000fe20000840000 */
[----:B------:R-:W3:Y:S01]  /*05d0*/  @!UP1 S2UR UR7, SR_CgaCtaId ;  /* 0x00000000000799c3 */ /* 0x000ee20000008800 */
[----:B------:R-:W-:Y:S01]  /*05e0*/  FMUL R8, R8, UR4 ;  /* 0x0000000408087c20 */ /* 0x000fe20008400000 */
[----:B------:R-:W-:Y:S01]  /*05f0*/  IMAD.SHL.U32 R152, R9, 0x4, RZ ;  /* 0x0000000409987824 */ /* 0x000fe200078e00ff */
[----:B------:R-:W-:Y:S01]  /*0600*/  UMOV UR4, 0x20 ;  /* 0x0000002000047882 */ /* 0x000fe20000000000 */
[----:B------:R-:W-:Y:S01]  /*0610*/  IMAD.IADD R5, R5, 0x1, -R2 ;  /* 0x0000000105057824 */ /* 0x000fe200078e0a02 */
[----:B------:R-:W-:Y:S01]  /*0620*/  LEA.HI R2, R9, R9, RZ, 0x1 ;  /* 0x0000000909027211 */ /* 0x000fe200078f08ff */
[----:B-1----:R-:W-:Y:S01]  /*0630*/  IMAD.MOV R13, RZ, RZ, -R13 ;  /* 0x000000ffff0d7224 */ /* 0x002fe200078e0a0d */
[----:B------:R-:W1:Y:S01]  /*0640*/  F2I.U32.TRUNC.NTZ R8, R8 ;  /* 0x0000000800087305 */ /* 0x000e62000020f000 */
[----:B------:R-:W4:Y:S01]  /*0650*/  @!UP2 S2UR UR10, SR_CgaCtaId ;  /* 0x00000000000aa9c3 */ /* 0x000f220000008800 */
[----:B------:R-:W-:Y:S01]  /*0660*/  LOP3.LUT R2, R2, 0xfffffffe, RZ, 0xc0, !PT ;  /* 0xfffffffe02027812 */ /* 0x000fe200078ec0ff */
[----:B0-----:R-:W-:Y:S01]  /*0670*/  IMAD R21, R14, R13, UR12 ;  /* 0x0000000c0e157e24 */ /* 0x001fe2000f8e020d */
[----:B------:R-:W-:Y:S01]  /*0680*/  @!UP1 UMOV UR6, 0x400 ;  /* 0x0000040000069882 */ /* 0x000fe20000000000 */
[----:B------:R-:W-:-:S04]  /*0690*/  @!UP1 UIADD3 UR4, -UR4, 0x100000, URZ ;  /* 0x0010000004049890 */ /* 0x000fc8000fffe13f */
[----:B------:R-:W-:Y:S02]  /*06a0*/  @!UP1 USHF.L.U32 UR5, UR4, 0xb, URZ ;  /* 0x0000000b04059899 */ /* 0x000fe4000800063f */
[----:B------:R-:W-:Y:S01]  /*06b0*/  @!UP1 USHF.L.U32 UR4, UR4, 0x1, URZ ;  /* 0x0000000104049899 */ /* 0x000fe2000800063f */
[C---:B------:R-:W-:Y:S01]  /*06c0*/  LOP3.LUT R152, R9.reuse, 0xc, R152, 0x78, !PT ;  /* 0x0000000c09987812 */ /* 0x040fe200078e7898 */
[----:B------:R-:W-:Y:S01]  /*06d0*/  IMAD.IADD R2, R9, 0x1, -R2 ;  /* 0x0000000109027824 */ /* 0x000fe200078e0a02 */
[----:B------:R-:W-:Y:S01]  /*06e0*/  @!UP2 UMOV UR9, 0x400 ;  /* 0x000004000009a882 */ /* 0x000fe20000000000 */
[----:B------:R-:W-:Y:S01]  /*06f0*/  VOTEU.ALL UP3, P1 ;  /* 0x00000000003f7886 */ /* 0x000fe20000860000 */
[----:B------:R-:W-:Y:S01]  /*0700*/  VOTEU.ALL UP4, P1 ;  /* 0x00000000003f7886 */ /* 0x000fe20000880000 */
[----:B------:R-:W-:Y:S01]  /*0710*/  VOTEU.ALL UP5, P1 ;  /* 0x00000000003f7886 */ /* 0x000fe200008a0000 */
[----:B------:R-:W-:Y:S01]  /*0720*/  ISETP.NE.AND P3, PT, R2, R21, PT ;  /* 0x000000150200720c */ /* 0x000fe20003f65270 */
[----:B------:R0:W0:Y:S01]  /*0730*/  SHFL.IDX PT, R14, R7, RZ, 0x1f ;  /* 0x00001fff070e7589 */ /* 0x00002200000e0000 */
[----:B------:R-:W-:Y:S01]  /*0740*/  ISETP.EQ.U32.AND P2, PT, R15, 0x1, PT ;  /* 0x000000010f00780c */ /* 0x000fe20003f42070 */
[----:B-1----:R-:W-:Y:S01]  /*0750*/  IMAD.MOV R20, RZ, RZ, -R8 ;  /* 0x000000ffff147224 */ /* 0x002fe200078e0a08 */
[----:B---3--:R-:W-:-:S02]  /*0760*/  @!UP1 ULEA UR8, UR7, UR6, 0x18 ;  /* 0x0000000607089291 */ /* 0x008fc4000f8ec03f */
[----:B------:R-:W-:-:S04]  /*0770*/  @!UP2 UIADD3 UR6, -UR11, 0x100000, URZ ;  /* 0x001000000b06a890 */ /* 0x000fc8000fffe13f */
[----:B------:R-:W-:Y:S02]  /*0780*/  @!UP2 USHF.L.U32 UR7, UR6, 0xb, URZ ;  /* 0x0000000b0607a899 */ /* 0x000fe4000800063f */
[----:B------:R-:W-:Y:S01]  /*0790*/  @!UP2 USHF.L.U32 UR6, UR6, 0x1, URZ ;  /* 0x000000010606a899 */ /* 0x000fe2000800063f */
[----:B--2---:R-:W-:Y:S01]  /*07a0*/  IMAD R9, R25, R20, R6 ;  /* 0x0000001419097224 */ /* 0x004fe200078e0206 */
[----:B------:R-:W-:Y:S01]  /*07b0*/  VOTEU.ALL UP1, P0 ;  /* 0x00000000003f7886 */ /* 0x000fe20000020000 */
[----:B------:R-:W-:Y:S01]  /*07c0*/  LOP3.LUT P0, RZ, R3, 0x7, RZ, 0xc0, !PT ;  /* 0x0000000703ff7812 */ /* 0x000fe2000780c0ff */
[----:B----4-:R-:W-:Y:S01]  /*07d0*/  @!UP2 ULEA UR9, UR10, UR9, 0x18 ;  /* 0x000000090a09a291 */ /* 0x010fe2000f8ec03f */
[----:B------:R-:W-:Y:S01]  /*07e0*/  @P3 LEA.HI R2, R152, R152, RZ, 0x1 ;  /* 0x0000009898023211 */ /* 0x000fe200078f08ff */
[----:B------:R-:W-:Y:S01]  /*07f0*/  VOTEU.ALL UP2, P1 ;  /* 0x00000000003f7886 */ /* 0x000fe20000840000 */
[----:B------:R-:W-:Y:S01]  /*0800*/  ISETP.NE.AND P1, PT, R5, 0x3, PT ;  /* 0x000000030500780c */ /* 0x000fe20003f25270 */
[----:B------:R-:W1:Y:S02]  /*0810*/  FENCE.VIEW.ASYNC.S ;  /* 0x00000000000073c6 */ /* 0x000e640000000000 */
[----:B-1----:R1:W2:Y:S01]  /*0820*/  @!UP0 SYNCS.EXCH.64 URZ, [UR8+0x80], UR4 ;  /* 0x00008004083f85b2 */ /* 0x0022a20008000100 */
[----:B------:R-:W-:-:S02]  /*0830*/  @P3 SHF.R.S32.HI R2, RZ, 0x1, R2 ;  /* 0x00000001ff023819 */ /* 0x000fc40000011402 */
[----:B------:R-:W-:Y:S02]  /*0840*/  ISETP.EQ.OR P1, PT, R5, RZ, !P1 ;  /* 0x000000ff0500720c */ /* 0x000fe40004f22670 */
[----:B------:R-:W-:Y:S02]  /*0850*/  @P3 ISETP.NE.AND P5, PT, R2, R9, PT ;  /* 0x000000090200320c */ /* 0x000fe40003fa5270 */
[----:B------:R-:W-:Y:S02]  /*0860*/  ISETP.LT.U32.AND P0, PT, R152, 0x8, !P0 ;  /* 0x000000089800780c */ /* 0x000fe40004701070 */
[----:B------:R-:W-:Y:S02]  /*0870*/  ISETP.EQ.AND P1, PT, R10, RZ, P1 ;  /* 0x000000ff0a00720c */ /* 0x000fe40000f22270 */
[----:B------:R-:W-:Y:S02]  /*0880*/  SEL R2, RZ, 0x1, !P0 ;  /* 0x00000001ff027807 */ /* 0x000fe40004000000 */
[----:B------:R-:W-:-:S02]  /*0890*/  @P3 SEL R153, RZ, 0x1, P5 ;  /* 0x00000001ff993807 */ /* 0x000fc40002800000 */
[----:B------:R-:W-:Y:S01]  /*08a0*/  SEL R16, RZ, 0x1, !P1 ;  /* 0x00000001ff107807 */ /* 0x000fe20004800000 */
[----:B------:R1:W3:Y:S01]  /*08b0*/  @!UP1 SYNCS.EXCH.64 URZ, [UR8+0x88], UR4 ;  /* 0x00008804083f95b2 */ /* 0x0002e20008000100 */
[----:B------:R-:W-:Y:S01]  /*08c0*/  NOP ;  /* 0x0000000000007918 */ /* 0x000fe20000000000 */
[----:B------:R-:W-:Y:S02]  /*08d0*/  LOP3.LUT R153, R153, R2, RZ, 0xc0, !PT ;  /* 0x0000000299997212 */ /* 0x000fe400078ec0ff */
[----:B------:R-:W-:Y:S01]  /*08e0*/  SEL R16, R16, 0x2, P6 ;  /* 0x0000000210107807 */ /* 0x000fe20003000000 */
[----:B------:R1:W4:Y:S01]  /*08f0*/  @!UP2 SYNCS.EXCH.64 URZ, [UR9+0x60], UR6 ;  /* 0x00006006093fa5b2 */ /* 0x0003220008000100 */
[----:B------:R1:W0:Y:S01]  /*0900*/  @!UP3 SYNCS.EXCH.64 URZ, [UR9+0x68], UR6 ;  /* 0x00006806093fb5b2 */ /* 0x0002220008000100 */
[----:B------:R1:W0:Y:S01]  /*0910*/  @!UP4 SYNCS.EXCH.64 URZ, [UR9+0x70], UR6 ;  /* 0x00007006093fc5b2 */ /* 0x0002220008000100 */
[----:B------:R1:W0:Y:S01]  /*0920*/  @!UP5 SYNCS.EXCH.64 URZ, [UR9+0x78], UR6 ;  /* 0x00007806093fd5b2 */ /* 0x0002220008000100 */
[----:B------:R-:W-:Y:S01]  /*0930*/  NOP ;  /* 0x0000000000007918 */ /* 0x000fe20000000000 */
[----:B-12---:R-:W-:Y:S05]  /*0940*/  @!P2 BRA `(.L_x_3) ;  /* 0x000000000008a947 */ /* 0x006fea0003800000 */
[----:B0--34-:R-:W-:Y:S01]  /*0950*/  UCGABAR_ARV ;  /* 0x00000000000079c7 */ /* 0x019fe20008000000 */
[----:B------:R-:W-:Y:S05]  /*0960*/  BRA `(.L_x_4) ;  /* 0x0000000000047947 */ /* 0x000fea0003800000 */
.L_x_3:
[----:B0--34-:R-:W-:Y:S01]  /*0970*/  NOP ;  /* 0x0000000000007918 */ /* 0x019fe20000000000 */
.L_x_4:
[----:B------:R-:W-:Y:S01]  /*0980*/  ULDC.64 UR4, c[0x0][0x598] ;  /* 0x0001660000047ab9 */ /* 0x000fe20000000a00 */
[----:B------:R-:W-:Y:S01]  /*0990*/  ULDC.64 UR36, c[0x0][0x208] ;  /* 0x0000820000247ab9 */ /* 0x000fe20000000a00 */
[----:B------:R-:W-:-:S04]  /*09a0*/  ISETP.NE.U32.AND P0, PT, RZ, UR4, PT ;  /* 0x00000004ff007c0c */ /* 0x000fc8000bf05070 */
[----:B------:R-:W-:-:S13]  /*09b0*/  ISETP.NE.AND.EX P0, PT, RZ, UR5, PT, P0 ;  /* 0x00000005ff007c0c */ /* 0x000fda000bf05300 */
[----:B------:R-:W-:Y:S05]  /*09c0*/  @!P0 BRA `(.L_x_5) ;  /* 0x00000000001c8947 */ /* 0x000fea0003800000 */
[----:B------:R-:W0:Y:S02]  /*09d0*/  LDC.64 R8, c[0x0][0x598] ;  /* 0x00016600ff087b82 */ /* 0x000e240000000a00 */
[----:B0-----:R-:W2:Y:S02]  /*09e0*/  LDG.E.64 R8, desc[UR36][R8.64] ;  /* 0x0000002408087981 */ /* 0x001ea4000c1e1b00 */
[----:B--2---:R-:W-:-:S04]  /*09f0*/  ISETP.NE.U32.AND P0, PT, R8, RZ, PT ;  /* 0x000000ff0800720c */ /* 0x004fc80003f05070 */
[----:B------:R-:W-:-:S13]  /*0a00*/  ISETP.NE.AND.EX P0, PT, R9, RZ, PT, P0 ;  /* 0x000000ff0900720c */ /* 0x000fda0003f05300 */
[----:B------:R-:W-:Y:S05]  /*0a10*/  @!P0 BRA `(.L_x_5) ;  /* 0x0000000000088947 */ /* 0x000fea0003800000 */
[----:B------:R0:W5:Y:S01]  /*0a20*/  LD.E R154, desc[UR36][R8.64] ;  /* 0x00000024089a7980 */ /* 0x000162000c101900 */
[----:B------:R-:W-:Y:S05]  /*0a30*/  BRA `(.L_x_6) ;  /* 0x0000000000247947 */ /* 0x000fea0003800000 */
.L_x_5:
[----:B------:R-:W-:Y:S02]  /*0a40*/  ULDC.64 UR4, c[0x0][0x588] ;  /* 0x0001620000047ab9 */ /* 0x000fe40000000a00 */
[----:B------:R-:W-:-:S04]  /*0a50*/  ISETP.NE.U32.AND P0, PT, RZ, UR4, PT ;  /* 0x00000004ff007c0c */ /* 0x000fc8000bf05070 */
[----:B------:R-:W-:-:S13]  /*0a60*/  ISETP.NE.AND.EX P0, PT, RZ, UR5, PT, P0 ;  /* 0x00000005ff007c0c */ /* 0x000fda000bf05300 */
[----:B------:R-:W-:Y:S05]  /*0a70*/  @!P0 BRA `(.L_x_7) ;  /* 0x00000000000c8947 */ /* 0x000fea0003800000 */
[----:B------:R-:W0:Y:S02]  /*0a80*/  LDC.64 R154, c[0x0][0x588] ;  /* 0x00016200ff9a7b82 */ /* 0x000e240000000a00 */
[----:B0-----:R1:W5:Y:S01]  /*0a90*/  LDG.E R154, desc[UR36][R154.64] ;  /* 0x000000249a9a7981 */ /* 0x001362000c1e1900 */
[----:B------:R-:W-:Y:S05]  /*0aa0*/  BRA `(.L_x_6) ;  /* 0x0000000000087947 */ /* 0x000fea0003800000 */
.L_x_7:
[----:B------:R-:W-:Y:S02]  /*0ab0*/  ULDC UR4, c[0x0][0x580] ;  /* 0x0001600000047ab9 */ /* 0x000fe40000000800 */
[----:B------:R-:W-:-:S07]  /*0ac0*/  IMAD.U32 R154, RZ, RZ, UR4 ;  /* 0x00000004ff9a7e24 */ /* 0x000fce000f8e00ff */
.L_x_6:
[----:B------:R-:W-:Y:S02]  /*0ad0*/  ULDC.64 UR4, c[0x0][0x5a0] ;  /* 0x0001680000047ab9 */ /* 0x000fe40000000a00 */
[----:B------:R-:W-:-:S04]  /*0ae0*/  ISETP.NE.U32.AND P0, PT, RZ, UR4, PT ;  /* 0x00000004ff007c0c */ /* 0x000fc8000bf05070 */
[----:B------:R-:W-:-:S13]  /*0af0*/  ISETP.NE.AND.EX P0, PT, RZ, UR5, PT, P0 ;  /* 0x00000005ff007c0c */ /* 0x000fda000bf05300 */
[----:B------:R-:W-:Y:S05]  /*0b00*/  @!P0 BRA `(.L_x_8) ;  /* 0x00000000001c8947 */ /* 0x000fea0003800000 */
[----:B0-----:R-:W0:Y:S02]  /*0b10*/  LDC.64 R8, c[0x0][0x5a0] ;  /* 0x00016800ff087b82 */ /* 0x001e240000000a00 */
[----:B0-----:R-:W2:Y:S02]  /*0b20*/  LDG.E.64 R8, desc[UR36][R8.64] ;  /* 0x0000002408087981 */ /* 0x001ea4000c1e1b00 */
[----:B--2---:R-:W-:-:S04]  /*0b30*/  ISETP.NE.U32.AND P0, PT, R8, RZ, PT ;  /* 0x000000ff0800720c */ /* 0x004fc80003f05070 */
[----:B------:R-:W-:-:S13]  /*0b40*/  ISETP.NE.AND.EX P0, PT, R9, RZ, PT, P0 ;  /* 0x000000ff0900720c */ /* 0x000fda0003f05300 */
[----:B------:R-:W-:Y:S05]  /*0b50*/  @!P0 BRA `(.L_x_8) ;  /* 0x0000000000088947 */ /* 0x000fea0003800000 */
[----:B-1----:R0:W5:Y:S01]  /*0b60*/  LD.E R155, desc[UR36][R8.64] ;  /* 0x00000024089b7980 */ /* 0x002162000c101900 */
[----:B------:R-:W-:Y:S05]  /*0b70*/  BRA `(.L_x_9) ;  /* 0x0000000000247947 */ /* 0x000fea0003800000 */
.L_x_8:
[----:B------:R-:W-:Y:S02]  /*0b80*/  ULDC.64 UR4, c[0x0][0x590] ;  /* 0x0001640000047ab9 */ /* 0x000fe40000000a00 */
[----:B------:R-:W-:-:S04]  /*0b90*/  ISETP.NE.U32.AND P0, PT, RZ, UR4, PT ;  /* 0x00000004ff007c0c */ /* 0x000fc8000bf05070 */
[----:B------:R-:W-:-:S13]  /*0ba0*/  ISETP.NE.AND.EX P0, PT, RZ, UR5, PT, P0 ;  /* 0x00000005ff007c0c */ /* 0x000fda000bf05300 */
[----:B------:R-:W-:Y:S05]  /*0bb0*/  @!P0 BRA `(.L_x_10) ;  /* 0x00000000000c8947 */ /* 0x000fea0003800000 */
[----:B0-----:R-:W1:Y:S02]  /*0bc0*/  LDC.64 R8, c[0x0][0x590] ;  /* 0x00016400ff087b82 */ /* 0x001e640000000a00 */
[----:B-1----:R1:W5:Y:S01]  /*0bd0*/  LDG.E R155, desc[UR36][R8.64] ;  /* 0x00000024089b7981 */ /* 0x002362000c1e1900 */
[----:B------:R-:W-:Y:S05]  /*0be0*/  BRA `(.L_x_9) ;  /* 0x0000000000087947 */ /* 0x000fea0003800000 */
.L_x_10:
[----:B------:R-:W-:Y:S02]  /*0bf0*/  ULDC UR4, c[0x0][0x584] ;  /* 0x0001610000047ab9 */ /* 0x000fe40000000800 */
[----:B-1----:R-:W-:-:S07]  /*0c00*/  IMAD.U32 R155, RZ, RZ, UR4 ;  /* 0x00000004ff9b7e24 */ /* 0x002fce000f8e00ff */
.L_x_9:
[----:B------:R-:W2:Y:S01]  /*0c10*/  LDC R2, c[0x0][0x65c] ;  /* 0x00019700ff027b82 */ /* 0x000ea20000000800 */
[----:B------:R-:W-:Y:S01]  /*0c20*/  ULDC UR6, c[0x0][0x28c] ;  /* 0x0000a30000067ab9 */ /* 0x000fe20000000800 */
[----:B------:R-:W-:Y:S01]  /*0c30*/  ISETP.NE.AND P0, PT, R10, 0x2, PT ;  /* 0x000000020a00780c */ /* 0x000fe20003f05270 */
[----:B------:R-:W-:Y:S01]  /*0c40*/  UIADD3 UR6, UR6, 0x3f, URZ ;  /* 0x0000003f06067890 */ /* 0x000fe2000fffe03f */
[----:B01----:R-:W-:Y:S01]  /*0c50*/  IMAD.U32 R8, RZ, RZ, UR12 ;  /* 0x0000000cff087e24 */ /* 0x003fe2000f8e00ff */
[----:B------:R-:W-:Y:S01]  /*0c60*/  UMOV UR38, URZ ;  /* 0x0000003f00267c82 */ /* 0x000fe20008000000 */
[----:B------:R-:W-:Y:S01]  /*0c70*/  IMAD.MOV.U32 R9, RZ, RZ, RZ ;  /* 0x000000ffff097224 */ /* 0x000fe200078e00ff */
[----:B------:R-:W-:Y:S01]  /*0c80*/  USHF.R.S32.HI UR7, URZ, 0x1f, UR6 ;  /* 0x0000001f3f077899 */ /* 0x000fe20008011406 */
[----:B------:R-:W-:Y:S01]  /*0c90*/  UMOV UR39, URZ ;  /* 0x0000003f00277c82 */ /* 0x000fe20008000000 */
[----:B------:R-:W-:Y:S02]  /*0ca0*/  ULDC.64 UR8, c[0x0][0x650] ;  /* 0x0001940000087ab9 */ /* 0x000fe40000000a00 */
[----:B------:R-:W-:-:S04]  /*0cb0*/  ULEA.HI UR7, UR7, UR6, URZ, 0x6 ;  /* 0x0000000607077291 */ /* 0x000fc8000f8f303f */
[----:B------:R-:W-:Y:S01]  /*0cc0*/  USHF.R.S32.HI UR40, URZ, 0x6, UR7 ;  /* 0x000000063f287899 */ /* 0x000fe20008011407 */
[----:B--2---:R-:W-:-:S13]  /*0cd0*/  ISETP.NE.AND P1, PT, R2, 0x1, PT ;  /* 0x000000010200780c */ /* 0x004fda0003f25270 */
[----:B------:R-:W0:Y:S01]  /*0ce0*/  @P1 LDC R19, c[0x0][0x10] ;  /* 0x00000400ff131b82 */ /* 0x000e220000000800 */
[----:B------:R-:W-:Y:S02]  /*0cf0*/  @P1 IMAD.MOV.U32 R7, RZ, RZ, RZ ;  /* 0x000000ffff071224 */ /* 0x000fe400078e00ff */
[----:B------:R-:W-:-:S05]  /*0d00*/  @P1 IMAD.MOV.U32 R17, RZ, RZ, RZ ;  /* 0x000000ffff111224 */ /* 0x000fca00078e00ff */
[----:B------:R-:W1:Y:S01]  /*0d10*/  @!P1 LDC R11, c[0x0][0xc] ;  /* 0x00000300ff0b9b82 */ /* 0x000e620000000800 */
[----:B------:R-:W-:Y:S01]  /*0d20*/  ULDC UR4, c[0x0][0xc] ;  /* 0x0000030000047ab9 */ /* 0x000fe20000000800 */
[----:B------:R-:W-:Y:S02]  /*0d30*/  ULDC UR5, c[0x0][0x10] ;  /* 0x0000040000057ab9 */ /* 0x000fe40000000800 */
[----:B------:R-:W-:-:S04]  /*0d40*/  UIMAD.WIDE.U32 UR4, UR4, UR5, URZ ;  /* 0x00000005040472a5 */ /* 0x000fc8000f8e003f */
[----:B------:R-:W2:Y:S01]  /*0d50*/  LDC R2, c[0x0][0x14] ;  /* 0x00000500ff027b82 */ /* 0x000ea20000000800 */
[----:B0-----:R-:W-:-:S04]  /*0d60*/  @P1 IMAD.WIDE.U32 R18, R19, UR12, R6 ;  /* 0x0000000c13121c25 */ /* 0x001fc8000f8e0006 */
[----:B------:R-:W-:Y:S02]  /*0d70*/  @P1 IMAD.IADD R17, R19, 0x1, R17 ;  /* 0x0000000113111824 */ /* 0x000fe400078e0211 */
[----:B-1----:R-:W-:-:S04]  /*0d80*/  @!P1 IMAD.WIDE.U32 R8, R6, R11, R8 ;  /* 0x0000000b06089225 */ /* 0x002fc800078e0008 */
[----:B------:R-:W-:Y:S02]  /*0d90*/  @!P1 IMAD.MOV.U32 R18, RZ, RZ, R8 ;  /* 0x000000ffff129224 */ /* 0x000fe400078e0008 */
[----:B------:R-:W-:Y:S02]  /*0da0*/  @!P1 IMAD.MOV.U32 R17, RZ, RZ, R9 ;  /* 0x000000ffff119224 */ /* 0x000fe400078e0009 */
[----:B--2---:R-:W-:-:S04]  /*0db0*/  IMAD.WIDE.U32 R12, R2, UR4, RZ ;  /* 0x00000004020c7c25 */ /* 0x004fc8000f8e00ff */
[----:B------:R-:W-:Y:S01]  /*0dc0*/  IMAD R23, R2, UR5, RZ ;  /* 0x0000000502177c24 */ /* 0x000fe2000f8e02ff */
[----:B------:R0:W-:Y:S03]  /*0dd0*/  STL.64 [R1], R12 ;  /* 0x0000000c01007387 */ /* 0x0001e60000100a00 */
[----:B------:R-:W-:Y:S01]  /*0de0*/  IMAD.IADD R23, R13, 0x1, R23 ;  /* 0x000000010d177824 */ /* 0x000fe200078e0217 */
[----:B------:R-:W-:Y:S06]  /*0df0*/  @P0 BRA `(.L_x_11) ;  /* 0x0000000000200947 */ /* 0x000fec0003800000 */
[----:B------:R-:W-:Y:S01]  /*0e00*/  UISETP.GE.U32.AND UP0, UPT, UR40, 0x5, UPT ;  /* 0x000000052800788c */ /* 0x000fe2000bf06070 */
[----:B------:R-:W-:Y:S01]  /*0e10*/  IADD3 R18, P0, R18, R12, RZ ;  /* 0x0000000c12127210 */ /* 0x000fe20007f1e0ff */
[----:B------:R-:W-:Y:S01]  /*0e20*/  UIMAD.WIDE.U32 UR4, UR40, -0x33333333, URZ ;  /* 0xcccccccd280478a5 */ /* 0x000fe2000f8e003f */
[----:B------:R-:W-:-:S03]  /*0e30*/  UMOV UR39, URZ ;  /* 0x0000003f00277c82 */ /* 0x000fc60008000000 */
[----:B------:R-:W-:Y:S01]  /*0e40*/  USHF.R.U32.HI UR4, URZ, 0x2, UR5 ;  /* 0x000000023f047899 */ /* 0x000fe20008011605 */
[----:B------:R-:W-:-:S03]  /*0e50*/  IMAD.X R17, R23, 0x1, R17, P0 ;  /* 0x0000000117117824 */ /* 0x000fc600000e0611 */
[----:B------:R-:W-:Y:S02]  /*0e60*/  UIMAD UR38, UR4, -0x5, UR40 ;  /* 0xfffffffb042678a4 */ /* 0x000fe4000f8e0228 */
[----:B------:R-:W-:-:S12]  /*0e70*/  @UP0 ULOP3.LUT UR39, UR4, 0x1, URZ, 0xc0, !UPT ;  /* 0x0000000104270892 */ /* 0x000fd8000f8ec03f */
.L_x_11:
[----:B------:R-:W-:Y:S01]  /*0e80*/  ISETP.GE.U32.AND P0, PT, R18, UR8, PT ;  /* 0x0000000812007c0c */ /* 0x000fe2000bf06070 */
[----:B------:R-:W-:Y:S01]  /*0e90*/  IMAD.MOV.U32 R19, RZ, RZ, -0x1 ;  /* 0xffffffffff137424 */ /* 0x000fe200078e00ff */
[----:B------:R-:W-:Y:S01]  /*0ea0*/  PRMT R8, RZ, 0x7610, R8 ;  /* 0x00007610ff087816 */ /* 0x000fe20000000008 */
[----:B------:R-:W-:Y:S01]  /*0eb0*/  IMAD.MOV.U32 R22, RZ, RZ, -0x1 ;  /* 0xffffffffff167424 */ /* 0x000fe200078e00ff */
[----:B------:R-:W-:Y:S01]  /*0ec0*/  ISETP.GE.U32.AND.EX P0, PT, R17, UR9, PT, P0 ;  /* 0x0000000911007c0c */ /* 0x000fe2000bf06100 */
[----:B------:R-:W-:-:S12]  /*0ed0*/  IMAD.MOV.U32 R2, RZ, RZ, -0x1 ;  /* 0xffffffffff027424 */ /* 0x000fd800078e00ff */
[----:B------:R-:W-:Y:S05]  /*0ee0*/  @P0 BRA `(.L_x_12) ;  /* 0x00000004002c0947 */ /* 0x000fea0003800000 */
[----:B------:R-:W1:Y:S01]  /*0ef0*/  LDC.64 R26, c[0x0][0x628] ;  /* 0x00018a00ff1a7b82 */ /* 0x000e620000000a00 */
[----:B------:R-:W-:Y:S02]  /*0f00*/  IMAD.MOV.U32 R8, RZ, RZ, R18 ;  /* 0x000000ffff087224 */ /* 0x000fe400078e0012 */
[----:B------:R-:W-:-:S05]  /*0f10*/  IMAD.MOV.U32 R9, RZ, RZ, R17 ;  /* 0x000000ffff097224 */ /* 0x000fca00078e0011 */
[----:B------:R-:W2:Y:S08]  /*0f20*/  LDC R2, c[0x0][0x630] ;  /* 0x00018c00ff027b82 */ /* 0x000eb00000000800 */
[----:B------:R-:W3:Y:S01]  /*0f30*/  LDC.64 R28, c[0x0][0x620] ;  /* 0x00018800ff1c7b82 */ /* 0x000ee20000000a00 */
[----:B-1----:R-:W-:-:S04]  /*0f40*/  ISETP.NE.U32.AND P0, PT, R26, RZ, PT ;  /* 0x000000ff1a00720c */ /* 0x002fc80003f05070 */
[----:B------:R-:W-:-:S13]  /*0f50*/  ISETP.NE.AND.EX P0, PT, R27, RZ, PT, P0 ;  /* 0x000000ff1b00720c */ /* 0x000fda0003f05300 */
[----:B--23--:R-:W-:Y:S05]  /*0f60*/  @!P0 BRA `(.L_x_13) ;  /* 0x0000000000288947 */ /* 0x00cfea0003800000 */
[----:B0-----:R-:W0:Y:S02]  /*0f70*/  LDC R13, c[0x0][0x634] ;  /* 0x00018d00ff0d7b82 */ /* 0x001e240000000800 */
[----:B0-----:R-:W-:-:S05]  /*0f80*/  IADD3 R13, P0, R18, R13, RZ ;  /* 0x0000000d120d7210 */ /* 0x001fca0007f1e0ff */
[----:B------:R-:W-:-:S04]  /*0f90*/  IMAD.X R15, RZ, RZ, R17, P0 ;  /* 0x000000ffff0f7224 */ /* 0x000fc800000e0611 */
[----:B------:R-:W-:-:S04]  /*0fa0*/  IMAD.WIDE.U32 R8, R15, R26, RZ ;  /* 0x0000001a0f087225 */ /* 0x000fc800078e00ff */
[----:B------:R-:W-:-:S04]  /*0fb0*/  IMAD.WIDE.U32 R10, P0, R13, R27, R8 ;  /* 0x0000001b0d0a7225 */ /* 0x000fc80007800008 */
[----:B------:R-:W-:-:S04]  /*0fc0*/  IMAD.WIDE.U32 R8, R13, R26, RZ ;  /* 0x0000001a0d087225 */ /* 0x000fc800078e00ff */
[----:B------:R-:W-:Y:S01]  /*0fd0*/  IMAD.X R13, RZ, RZ, RZ, P0 ;  /* 0x000000ffff0d7224 */ /* 0x000fe200000e06ff */
[----:B------:R-:W-:Y:S01]  /*0fe0*/  IADD3 RZ, P0, R9, R10, RZ ;  /* 0x0000000a09ff7210 */ /* 0x000fe20007f1e0ff */
[----:B------:R-:W-:-:S04]  /*0ff0*/  IMAD.MOV.U32 R12, RZ, RZ, R11 ;  /* 0x000000ffff0c7224 */ /* 0x000fc800078e000b */
[----:B------:R-:W-:-:S08]  /*1000*/  IMAD.WIDE.U32.X R8, R15, R27, R12, P0 ;  /* 0x0000001b0f087225 */ /* 0x000fd000000e040c */
.L_x_13:
[----:B------:R-:W1:Y:S01]  /*1010*/  LDC.64 R32, c[0x0][0x640] ;  /* 0x00019000ff207b82 */ /* 0x000e620000000a00 */
[-C--:B------:R-:W-:Y:S01]  /*1020*/  SHF.R.U64 R30, R8, R2.reuse, R9 ;  /* 0x00000002081e7219 */ /* 0x080fe20000001209 */
[----:B------:R-:W-:Y:S01]  /*1030*/  IMAD.MOV.U32 R19, RZ, RZ, R17 ;  /* 0x000000ffff137224 */ /* 0x000fe200078e0011 */
[----:B------:R-:W-:Y:S01]  /*1040*/  SHF.R.U32.HI R2, RZ, R2, R9 ;  /* 0x00000002ff027219 */ /* 0x000fe20000011609 */
[----:B------:R-:W-:Y:S01]  /*1050*/  IMAD.MOV.U32 R26, RZ, RZ, 0x1 ;  /* 0x00000001ff1a7424 */ /* 0x000fe200078e00ff */
[----:B------:R-:W-:-:S03]  /*1060*/  IADD3 R11, P0, RZ, -R30, RZ ;  /* 0x8000001eff0b7210 */ /* 0x000fc60007f1e0ff */
[----:B------:R-:W2:Y:S02]  /*1070*/  LDC R10, c[0x0][0x618] ;  /* 0x00018600ff0a7b82 */ /* 0x000ea40000000800 */
[----:B------:R-:W-:-:S04]  /*1080*/  IMAD.X R9, RZ, RZ, ~R2, P0 ;  /* 0x000000ffff097224 */ /* 0x000fc800000e0e02 */
[-C--:B------:R-:W-:Y:S02]  /*1090*/  IMAD R2, R9, R28.reuse, RZ ;  /* 0x0000001c09027224 */ /* 0x080fe400078e02ff */
[----:B0-----:R-:W0:Y:S01]  /*10a0*/  LDC R13, c[0x0][0x608] ;  /* 0x00018200ff0d7b82 */ /* 0x001e220000000800 */
[----:B------:R-:W-:-:S04]  /*10b0*/  IMAD.WIDE.U32 R8, R11, R28, R18 ;  /* 0x0000001c0b087225 */ /* 0x000fc800078e0012 */
[----:B------:R-:W-:Y:S02]  /*10c0*/  IMAD R11, R11, R29, R2 ;  /* 0x0000001d0b0b7224 */ /* 0x000fe400078e0202 */
[----:B------:R-:W-:Y:S01]  /*10d0*/  IMAD.MOV.U32 R2, RZ, RZ, -0x1 ;  /* 0xffffffffff027424 */ /* 0x000fe200078e00ff */
[----:B------:R-:W3:Y:S01]  /*10e0*/  LDC R31, c[0x0][0x658] ;  /* 0x00019600ff1f7b82 */ /* 0x000ee20000000800 */
[----:B------:R-:W-:Y:S01]  /*10f0*/  IMAD.IADD R9, R9, 0x1, R11 ;  /* 0x0000000109097824 */ /* 0x000fe200078e020b */
[----:B-1----:R-:W-:-:S04]  /*1100*/  ISETP.NE.U32.AND P0, PT, R32, RZ, PT ;  /* 0x000000ff2000720c */ /* 0x002fc80003f05070 */
[----:B------:R-:W-:Y:S02]  /*1110*/  ISETP.NE.AND.EX P0, PT, R33, RZ, PT, P0 ;  /* 0x000000ff2100720c */ /* 0x000fe40003f05300 */
[----:B------:R-:W1:Y:S01]  /*1120*/  LDC R29, c[0x0][0x600] ;  /* 0x00018000ff1d7b82 */ /* 0x000e620000000800 */
[-CC-:B--2---:R-:W-:Y:S02]  /*1130*/  SHF.R.U64 R27, R8, R10.reuse, R9.reuse ;  /* 0x0000000a081b7219 */ /* 0x184fe40000001209 */
[----:B------:R-:W-:-:S05]  /*1140*/  SHF.R.U32.HI R8, RZ, R10, R9 ;  /* 0x0000000aff087219 */ /* 0x000fca0000011609 */
[----:B------:R-:W2:Y:S01]  /*1150*/  LDC R22, c[0x0][0x648] ;  /* 0x00019200ff167b82 */ /* 0x000ea20000000800 */
[-CC-:B0-----:R-:W-:Y:S02]  /*1160*/  SHF.R.U64 R34, R27, R13.reuse, R8.reuse ;  /* 0x0000000d1b227219 */ /* 0x181fe40000001208 */
[----:B------:R-:W-:-:S05]  /*1170*/  SHF.R.U32.HI R8, RZ, R13, R8 ;  /* 0x0000000dff087219 */ /* 0x000fca0000011608 */
[----:B------:R-:W0:Y:S01]  /*1180*/  LDC R24, c[0x0][0x638] ;  /* 0x00018e00ff187b82 */ /* 0x000e220000000800 */
[-CC-:B---3--:R-:W-:Y:S02]  /*1190*/  SHF.R.U64 R36, R34, R31.reuse, R8.reuse ;  /* 0x0000001f22247219 */ /* 0x188fe40000001208 */
[-C--:B------:R-:W-:Y:S02]  /*11a0*/  SHF.L.U32 R2, R2, R31.reuse, RZ ;  /* 0x0000001f02027219 */ /* 0x080fe400000006ff */
[----:B------:R-:W-:Y:S01]  /*11b0*/  SHF.R.U32.HI R9, RZ, R31, R8 ;  /* 0x0000001fff097219 */ /* 0x000fe20000011608 */
[----:B------:R-:W-:Y:S01]  /*11c0*/  IMAD.MOV.U32 R8, RZ, RZ, R36 ;  /* 0x000000ffff087224 */ /* 0x000fe200078e0024 */
[----:B------:R-:W-:Y:S01]  /*11d0*/  LOP3.LUT R15, RZ, R2, RZ, 0x33, !PT ;  /* 0x00000002ff0f7212 */ /* 0x000fe200078e33ff */
[----:B------:R-:W3:Y:S01]  /*11e0*/  LDC R28, c[0x0][0x610] ;  /* 0x00018400ff1c7b82 */ /* 0x000ee20000000800 */
[----:B------:R-:W-:Y:S05]  /*11f0*/  @!P0 BRA `(.L_x_14) ;  /* 0x0000000000288947 */ /* 0x000fea0003800000 */
[----:B------:R-:W4:Y:S02]  /*1200*/  LDC R13, c[0x0][0x64c] ;  /* 0x00019300ff0d7b82 */ /* 0x000f240000000800 */
[----:B----4-:R-:W-:-:S05]  /*1210*/  IADD3 R13, P0, R36, R13, RZ ;  /* 0x0000000d240d7210 */ /* 0x010fca0007f1e0ff */
        /* <DEDUP_REMOVED lines=8> */
.L_x_14:
[----:B--2---:R-:W-:Y:S01]  /*12a0*/  SHF.R.U64 R7, R8, R22, R9 ;  /* 0x0000001608077219 */ /* 0x004fe20000001209 */
[----:B-1----:R-:W-:Y:S01]  /*12b0*/  VIADD R8, R29, 0xffffffff ;  /* 0xffffffff1d087836 */ /* 0x002fe20000000000 */
[----:B------:R-:W-:Y:S01]  /*12c0*/  SHF.L.U32 R2, R26, R31, RZ ;  /* 0x0000001f1a027219 */ /* 0x000fe200000006ff */
[----:B------:R-:W-:Y:S01]  /*12d0*/  @P1 IMAD R21, R25, R20, R6 ;  /* 0x0000001419151224 */ /* 0x000fe200078e0206 */
[----:B------:R-:W-:Y:S01]  /*12e0*/  LOP3.LUT R15, R34, R15, RZ, 0xc0, !PT ;  /* 0x0000000f220f7212 */ /* 0x000fe200078ec0ff */
[----:B------:R-:W-:Y:S01]  /*12f0*/  IMAD.MOV R9, RZ, RZ, -R7 ;  /* 0x000000ffff097224 */ /* 0x000fe200078e0a07 */
[----:B------:R-:W-:-:S03]  /*1300*/  LOP3.LUT R8, R27, R8, RZ, 0xc0, !PT ;  /* 0x000000081b087212 */ /* 0x000fc600078ec0ff */
[----:B------:R-:W-:Y:S02]  /*1310*/  IMAD R6, R2, R7, R15 ;  /* 0x0000000702067224 */ /* 0x000fe400078e020f */
[----:B0-----:R-:W-:Y:S02]  /*1320*/  IMAD R2, R9, R24, R36 ;  /* 0x0000001809027224 */ /* 0x001fe400078e0224 */
[----:B---3--:R-:W-:Y:S02]  /*1330*/  IMAD R19, R6, R28, R21 ;  /* 0x0000001c06137224 */ /* 0x008fe400078e0215 */
[----:B------:R-:W-:Y:S02]  /*1340*/  IMAD R2, R2, R29, R8 ;  /* 0x0000001d02027224 */ /* 0x000fe400078e0208 */
[----:B------:R-:W-:-:S03]  /*1350*/  IMAD.MOV.U32 R6, RZ, RZ, 0x1 ;  /* 0x00000001ff067424 */ /* 0x000fc600078e00ff */
[----:B------:R-:W-:Y:S02]  /*1360*/  SEL R22, R2, R19, !P1 ;  /* 0x0000001302167207 */ /* 0x000fe40004800000 */
[----:B------:R-:W-:Y:S01]  /*1370*/  SEL R19, R19, R2, !P1 ;  /* 0x0000000213137207 */ /* 0x000fe20004800000 */
[----:B------:R-:W-:Y:S01]  /*1380*/  IMAD.MOV.U32 R2, RZ, RZ, R30 ;  /* 0x000000ffff027224 */ /* 0x000fe200078e001e */
[----:B------:R-:W-:-:S07]  /*1390*/  PRMT R8, R6, 0x7610, R8 ;  /* 0x0000761006087816 */ /* 0x000fce0000000008 */
.L_x_12:
[----:B------:R-:W-:Y:S05]  /*13a0*/  @!P2 BRA `(.L_x_15) ;  /* 0x00000000000ca947 */ /* 0x000fea0003800000 */
[----:B------:R-:W-:Y:S01]  /*13b0*/  UCGABAR_WAIT ;  /* 0x0000000000007dc7 */ /* 0x000fe20008000000 */
[----:B------:R-:W-:Y:S01]  /*13c0*/  CCTL.IVALL ;  /* 0x00000000ff00798f */ /* 0x000fe20002000000 */
[----:B------:R-:W-:Y:S05]  /*13d0*/  BRA `(.L_x_16) ;  /* 0x0000000000047947 */ /* 0x000fea0003800000 */
.L_x_15:
[----:B------:R-:W-:Y:S06]  /*13e0*/  BAR.SYNC.DEFER_BLOCKING 0x0 ;  /* 0x0000000000007b1d */ /* 0x000fec0000010000 */
.L_x_16:
[----:B------:R-:W-:Y:S05]  /*13f0*/  @!P4 BRA `(.L_x_17) ;  /* 0x00000090008cc947 */ /* 0x000fea0003800000 */
[----:B------:R-:W-:-:S13]  /*1400*/  ISETP.GT.U32.AND P0, PT, R35, 0x1, PT ;  /* 0x000000012300780c */ /* 0x000fda0003f04070 */
[----:B------:R-:W-:Y:S05]  /*1410*/  @P0 EXIT ;  /* 0x000000000000094d */ /* 0x000fea0003800000 */
.L_x_18:
[----:B------:R-:W-:-:S08]  /*1420*/  NOP ;  /* 0x0000000000007918 */ /* 0x000fd00000000000 */
[----:B------:R-:W1:Y:S02]  /*1430*/  USETMAXREG.TRY_ALLOC.CTAPOOL UP0, 0xe8 ;  /* 0x000000e8000079c8 */ /* 0x000e640008000600 */
[----:B-1----:R-:W-:-:S13]  /*1440*/  PLOP3.LUT P0, PT, PT, PT, UP0, 0x80, 0x0 ;  /* 0x000000000000781c */ /* 0x002fda0003f0f008 */
[----:B------:R-:W-:Y:S05]  /*1450*/  @!P0 BRA `(.L_x_18) ;  /* 0xfffffffc00f08947 */ /* 0x000fea000383ffff */
[----:B------:R-:W-:-:S13]  /*1460*/  LOP3.LUT P0, RZ, R8, 0xff, RZ, 0xc0, !PT ;  /* 0x000000ff08ff7812 */ /* 0x000fda000780c0ff */
[----:B------:R-:W-:Y:S05]  /*1470*/  @!P0 EXIT ;  /* 0x000000000000894d */ /* 0x000fea0003800000 */
[----:B------:R-:W1:Y:S01]  /*1480*/  S2UR UR4, SR_CgaCtaId ;  /* 0x00000000000479c3 */ /* 0x000e620000008800 */
[----:B------:R-:W-:Y:S01]  /*1490*/  VIADD R14, R14, 0xffffffff ;  /* 0xffffffff0e0e7836 */ /* 0x000fe20000000000 */
[CC--:B------:R-:W-:Y:S01]  /*14a0*/  LEA.HI R4, R0.reuse, R3.reuse, RZ, 0x2 ;  /* 0x0000000300047211 */ /* 0x0c0fe200078f10ff */
[----:B------:R-:W-:Y:S01]  /*14b0*/  UMOV UR41, 0x400 ;  /* 0x0000040000297882 */ /* 0x000fe20000000000 */
[----:B------:R-:W-:Y:S01]  /*14c0*/  LEA.HI R0, R0, R3, RZ, 0x5 ;  /* 0x0000000300007211 */ /* 0x000fe200078f28ff */
[----:B------:R-:W-:Y:S01]  /*14d0*/  UISETP.LT.AND UP0, UPT, UR40, 0x1, UPT ;  /* 0x000000012800788c */ /* 0x000fe2000bf01270 */
[----:B------:R-:W-:Y:S01]  /*14e0*/  R2UR UR42, R14 ;  /* 0x000000000e2a72ca */ /* 0x000fe200000e0000 */
[----:B------:R-:W-:Y:S01]  /*14f0*/  USHF.L.U32 UR44, UR40, 0x1, URZ ;  /* 0x00000001282c7899 */ /* 0x000fe2000800063f */
[--C-:B------:R-:W-:Y:S01]  /*1500*/  SHF.R.S32.HI R156, RZ, 0x2, R4.reuse ;  /* 0x00000002ff9c7819 */ /* 0x100fe20000011404 */
[----:B------:R-:W-:Y:S01]  /*1510*/  USEL UR43, UR40, 0x1, UP0 ;  /* 0x00000001282b7887 */ /* 0x000fe20008000000 */
[----:B------:R-:W-:-:S02]  /*1520*/  SHF.R.S32.HI R5, RZ, 0x1f, R4 ;  /* 0x0000001fff057819 */ /* 0x000fc40000011404 */
[----:B------:R-:W-:Y:S01]  /*1530*/  LOP3.LUT R158, R4, 0xfffffffc, RZ, 0xc0, !PT ;  /* 0xfffffffc049e7812 */ /* 0x000fe200078ec0ff */
[----:B------:R-:W-:Y:S01]  /*1540*/  UIADD3 UR43, -UR43, UR40, URZ ;  /* 0x000000282b2b7290 */ /* 0x000fe2000fffe13f */
[----:B------:R-:W-:Y:S02]  /*1550*/  LEA.HI R5, R5, R156, RZ, 0x3 ;  /* 0x0000009c05057211 */ /* 0x000fe400078f18ff */
[----:B------:R-:W-:Y:S01]  /*1560*/  ISETP.NE.AND P0, PT, R14, RZ, PT ;  /* 0x000000ff0e00720c */ /* 0x000fe20003f05270 */
[----:B------:R-:W-:Y:S01]  /*1570*/  IMAD.IADD R158, R3, 0x1, -R158 ;  /* 0x00000001039e7824 */ /* 0x000fe200078e0a9e */
[----:B------:R-:W-:Y:S01]  /*1580*/  LOP3.LUT R5, R5, 0xfffffff8, RZ, 0xc0, !PT ;  /* 0xfffffff805057812 */ /* 0x000fe200078ec0ff */
[----:B------:R-:W-:Y:S01]  /*1590*/  USHF.L.U32 UR42, UR42, 0x3, URZ ;  /* 0x000000032a2a7899 */ /* 0x000fe2000800063f */
[----:B------:R-:W-:Y:S02]  /*15a0*/  LOP3.LUT R174, R16, 0x1, RZ, 0xfc, !PT ;  /* 0x0000000110ae7812 */ /* 0x000fe400078efcff */
[----:B------:R-:W-:Y:S01]  /*15b0*/  SEL R175, RZ, 0x1, P0 ;  /* 0x00000001ffaf7807 */ /* 0x000fe20000000000 */
[----:B------:R-:W-:Y:S01]  /*15c0*/  IMAD.IADD R156, R156, 0x1, -R5 ;  /* 0x000000019c9c7824 */ /* 0x000fe200078e0a05 */
[----:B-1----:R-:W-:Y:S01]  /*15d0*/  ULEA UR41, UR4, UR41, 0x18 ;  /* 0x0000002904297291 */ /* 0x002fe2000f8ec03f */
[----:B------:R-:W-:Y:S01]  /*15e0*/  SHF.R.S32.HI R5, RZ, 0x5, R0 ;  /* 0x00000005ff057819 */ /* 0x000fe20000011400 */
[----:B------:R-:W-:Y:S01]  /*15f0*/  IMAD.U32 R160, RZ, RZ, UR42 ;  /* 0x0000002affa07e24 */ /* 0x000fe2000f8e00ff */
[----:B------:R-:W-:Y:S01]  /*1600*/  ULDC UR4, c[0x0][0x284] ;  /* 0x0000a10000047ab9 */ /* 0x000fe20000000800 */
[----:B------:R-:W-:Y:S01]  /*1610*/  UIADD3 UR45, UR41, 0x60, URZ ;  /* 0x00000060292d7890 */ /* 0x000fe2000fffe03f */
[--C-:B------:R-:W-:Y:S01]  /*1620*/  SHF.R.S32.HI R157, RZ, 0x1f, R156.reuse ;  /* 0x0000001fff9d7819 */ /* 0x100fe2000001149c */
[----:B------:R-:W-:Y:S01]  /*1630*/  IMAD R163, R5, -0x10, -R156 ;  /* 0xfffffff005a37824 */ /* 0x000fe200078e0a9c */
[----:B------:R-:W-:-:S02]  /*1640*/  LOP3.LUT R162, R160, 0x8, RZ, 0xc0, !PT ;  /* 0x00000008a0a27812 */ /* 0x000fc400078ec0ff */
[----:B------:R-:W-:Y:S01]  /*1650*/  LOP3.LUT R160, R160, 0x8, RZ, 0xc, !PT ;  /* 0x00000008a0a07812 */ /* 0x000fe200078e0cff */
[----:B------:R-:W-:Y:S01]  /*1660*/  IMAD.U32 R159, RZ, RZ, UR45 ;  /* 0x0000002dff9f7e24 */ /* 0x000fe2000f8e00ff */
[----:B------:R-:W-:Y:S01]  /*1670*/  LOP3.LUT R162, R162, 0x18, RZ, 0x3c, !PT ;  /* 0x00000018a2a27812 */ /* 0x000fe200078e3cff */
[----:B------:R-:W-:-:S04]  /*1680*/  IMAD.WIDE R156, R5, 0x10, R156 ;  /* 0x00000010059c7825 */ /* 0x000fc800078e029c */
[----:B------:R-:W-:Y:S02]  /*1690*/  VIADD R161, R159, UR42 ;  /* 0x0000002a9fa17c36 */ /* 0x000fe40008000000 */
[----:B------:R-:W-:-:S07]  /*16a0*/  VIADD R163, R163, UR4 ;  /* 0x00000004a3a37c36 */ /* 0x000fce0008000000 */
.L_x_294:
[----:B------:R-:W-:Y:S01]  /*16b0*/  SHF.L.U32 R0, R175, 0x1f, RZ ;  /* 0x0000001faf007819 */ /* 0x000fe200000006ff */
[----:B------:R-:W-:Y:S02]  /*16c0*/  ULDC UR4, c[0x0][0x28c] ;  /* 0x0000a30000047ab9 */ /* 0x000fe40000000800 */
[----:B------:R-:W-:Y:S01]  /*16d0*/  ISETP.LT.AND P1, PT, RZ, UR4, PT ;  /* 0x00000004ff007c0c */ /* 0x000fe2000bf21270 */
[----:B------:R-:W1:Y:S02]  /*16e0*/  SYNCS.PHASECHK.TRANS64.TRYWAIT P0, [R159+UR42], R0 ;  /* 0x000000009f0075a7 */ /* 0x000e64000800016a */
[----:B-1-34-:R-:W-:Y:S10]  /*16f0*/  @!P0 BRA `(.L_x_19) ;  /* 0x000000a000448947 */ /* 0x01aff40003800000 */
.L_x_317:
[----:B------:R-:W-:Y:S05]  /*1700*/  @P1 BRA `(.L_x_20) ;  /* 0x0000000000401947 */ /* 0x000fea0003800000 */
[----:B-1----:R-:W-:Y:S01]  /*1710*/  MOV R0, 0x0 ;  /* 0x0000000000007802 */ /* 0x002fe20000000f00 */
[----:B------:R-:W-:Y:S01]  /*1720*/  ULDC.64 UR4, c[0x4][0x68] ;  /* 0x01001a0000047ab9 */ /* 0x000fe20000000a00 */
[----:B------:R-:W-:Y:S01]  /*1730*/  ULDC.64 UR6, c[0x4][0x8] ;  /* 0x0100020000067ab9 */ /* 0x000fe20000000a00 */
[----:B------:R-:W-:Y:S01]  /*1740*/  IMAD.U32 R4, RZ, RZ, UR4 ;  /* 0x00000004ff047e24 */ /* 0x000fe2000f8e00ff */
[----:B------:R1:W2:Y:S01]  /*1750*/  LDC.64 R14, c[0x4][R0] ;  /* 0x01000000000e7b82 */ /* 0x0002a20000000a00 */
[----:B------:R-:W-:Y:S01]  /*1760*/  IMAD.U32 R5, RZ, RZ, UR5 ;  /* 0x00000005ff057e24 */ /* 0x000fe2000f8e00ff */
[----:B------:R-:W-:Y:S01]  /*1770*/  ULDC.64 UR4, c[0x4][0x70] ;  /* 0x01001c0000047ab9 */ /* 0x000fe20000000a00 */
[----:B------:R-:W-:Y:S02]  /*1780*/  IMAD.U32 R10, RZ, RZ, UR6 ;  /* 0x00000006ff0a7e24 */ /* 0x000fe4000f8e00ff */
[----:B------:R-:W-:Y:S02]  /*1790*/  IMAD.U32 R6, RZ, RZ, UR4 ;  /* 0x00000004ff067e24 */ /* 0x000fe4000f8e00ff */
[----:B------:R-:W-:-:S02]  /*17a0*/  IMAD.U32 R7, RZ, RZ, UR5 ;  /* 0x00000005ff077e24 */ /* 0x000fc4000f8e00ff */
[----:B------:R-:W-:Y:S02]  /*17b0*/  IMAD.U32 R11, RZ, RZ, UR7 ;  /* 0x00000007ff0b7e24 */ /* 0x000fe4000f8e00ff */
[----:B------:R-:W-:Y:S02]  /*17c0*/  IMAD.MOV.U32 R8, RZ, RZ, 0x1e1 ;  /* 0x000001e1ff087424 */ /* 0x000fe400078e00ff */
[----:B0-----:R-:W-:Y:S02]  /*17d0*/  IMAD.MOV.U32 R12, RZ, RZ, 0x1 ;  /* 0x00000001ff0c7424 */ /* 0x001fe400078e00ff */
[----:B-1----:R-:W-:-:S07]  /*17e0*/  IMAD.MOV.U32 R13, RZ, RZ, RZ ;  /* 0x000000ffff0d7224 */ /* 0x002fce00078e00ff */
[----:B------:R-:W-:-:S07]  /*17f0*/  LEPC R20, `(.L_x_20) ;  /* 0x000000001014794e */ /* 0x000fce0000000000 */
[----:B--2--5:R-:W-:Y:S05]  /*1800*/  CALL.ABS.NOINC R14 ;  /* 0x000000000e007343 */ /* 0x024fea0003c00000 */
.L_x_20:
[----:B------:R-:W-:-:S13]  /*1810*/  ISETP.NE.AND P0, PT, R174, 0x3, PT ;  /* 0x00000003ae00780c */ /* 0x000fda0003f05270 */
[----:B------:R-:W-:Y:S05]  /*1820*/  @!P0 BRA `(.L_x_21) ;  /* 0x0000000000048947 */ /* 0x000fea0003800000 */
[----:B------:R-:W-:Y:S01]  /*1830*/  BPT.TRAP 0x1 ;  /* 0x000000040000795c */ /* 0x000fe20000300000 */
.L_x_21:
[----:B------:R-:W-:Y:S02]  /*1840*/  IMAD.U32 R3, RZ, RZ, UR38 ;  /* 0x00000026ff037e24 */ /* 0x000fe4000f8e00ff */
[----:B-1----:R-:W-:-:S03]  /*1850*/  IMAD.U32 R0, RZ, RZ, UR39 ;  /* 0x00000027ff007e24 */ /* 0x002fc6000f8e00ff */
[----:B------:R-:W-:Y:S02]  /*1860*/  LEA R3, R3, UR41, 0x3 ;  /* 0x0000002903037c11 */ /* 0x000fe4000f8e18ff */
[----:B------:R-:W-:-:S04]  /*1870*/  SHF.L.U32 R0, R0, 0x1f, RZ ;  /* 0x0000001f00007819 */ /* 0x000fc800000006ff */
[----:B------:R1:W2:Y:S01]  /*1880*/  SYNCS.PHASECHK.TRANS64.TRYWAIT P1, [R3+URZ], R0 ;  /* 0x00000000030075a7 */ /* 0x0002a2000802017f */
[----:B------:R-:W-:Y:S05]  /*1890*/  @!P0 BRA `(.L_x_22) ;  /* 0x0000000000048947 */ /* 0x000fea0003800000 */
[----:B------:R-:W-:Y:S01]  /*18a0*/  BPT.TRAP 0x1 ;  /* 0x000000040000795c */ /* 0x000fe20000300000 */
.L_x_22:
[----:B------:R-:W-:-:S05]  /*18b0*/  IMAD.U32 R4, RZ, RZ, UR43 ;  /* 0x0000002bff047e24 */ /* 0x000fca000f8e00ff */
[----:B------:R-:W-:Y:S01]  /*18c0*/  ISETP.GE.AND P2, PT, R4, 0x1, PT ;  /* 0x000000010400780c */ /* 0x000fe20003f46270 */
[----:B--2---:R-:W-:-:S12]  /*18d0*/  @P1 BRA `(.L_x_23) ;  /* 0x0000000000081947 */ /* 0x004fd80003800000 */
[----:B------:R-:W2:Y:S02]  /*18e0*/  SYNCS.PHASECHK.TRANS64.TRYWAIT P1, [R3+URZ], R0 ;  /* 0x00000000030075a7 */ /* 0x000ea4000802017f */
[----:B--2---:R-:W-:Y:S05]  /*18f0*/  @!P1 BRA `(.L_x_24) ;  /* 0x0000009c00d89947 */ /* 0x004fea0003800000 */
.L_x_23:
[----:B------:R-:W-:Y:S05]  /*1900*/  WARPSYNC.ALL ;  /* 0x0000000000007948 */ /* 0x000fea0003800000 */
[----:B------:R-:W-:Y:S01]  /*1910*/  UIADD3 UR4, UR41, 0x180, URZ ;  /* 0x0000018029047890 */ /* 0x000fe2000fffe03f */
[----:B------:R-:W-:Y:S01]  /*1920*/  WARPGROUP.ARRIVE ;  /* 0x00000000000079c5 */ /* 0x000fe20000000000 */
[----:B------:R-:W-:Y:S02]  /*1930*/  UIADD3 UR5, UR41, 0xa180, URZ ;  /* 0x0000a18029057890 */ /* 0x000fe4000fffe03f */
[----:B------:R-:W-:Y:S02]  /*1940*/  USHF.R.U32.HI UR4, URZ, 0x4, UR4 ;  /* 0x000000043f047899 */ /* 0x000fe40008011604 */
[----:B------:R-:W-:-:S02]  /*1950*/  USHF.R.U32.HI UR5, URZ, 0x4, UR5 ;  /* 0x000000043f057899 */ /* 0x000fc40008011605 */
[----:B------:R-:W-:Y:S02]  /*1960*/  ULOP3.LUT UR4, UR4, 0x3fff, URZ, 0xc0, !UPT ;  /* 0x00003fff04047892 */ /* 0x000fe4000f8ec03f */
[----:B------:R-:W-:Y:S02]  /*1970*/  ULOP3.LUT UR5, UR5, 0x3fff, URZ, 0xc0, !UPT ;  /* 0x00003fff05057892 */ /* 0x000fe4000f8ec03f */
[----:B------:R-:W-:Y:S02]  /*1980*/  ULOP3.LUT UR8, UR4, 0x10000, URZ, 0xfc, !UPT ;  /* 0x0001000004087892 */ /* 0x000fe4000f8efc3f */
[----:B------:R-:W-:Y:S02]  /*1990*/  ULOP3.LUT UR9, UR5, 0x10000, URZ, 0xfc, !UPT ;  /* 0x0001000005097892 */ /* 0x000fe4000f8efc3f */
[----:B------:R-:W-:Y:S02]  /*19a0*/  ULEA UR10, UR38, UR8, 0x9 ;  /* 0x00000008260a7291 */ /* 0x000fe4000f8e483f */
[----:B------:R-:W-:Y:S01]  /*19b0*/  ULEA UR11, UR38, UR9, 0xb ;  /* 0x00000009260b7291 */ /* 0x000fe2000f8e583f */
[----:B------:R-:W-:Y:S01]  /*19c0*/  UMOV UR5, 0x40000040 ;  /* 0x4000004000057882 */ /* 0x000fe20000000000 */
[----:B------:R-:W-:-:S03]  /*19d0*/  UMOV UR7, 0x40000040 ;  /* 0x4000004000077882 */ /* 0x000fc60000000000 */
[----:B------:R-:W-:Y:S02]  /*19e0*/  UMOV UR4, UR10 ;  /* 0x0000000a00047c82 */ /* 0x000fe40008000000 */
[----:B------:R-:W-:Y:S02]  /*19f0*/  UMOV UR6, UR11 ;  /* 0x0000000b00067c82 */ /* 0x000fe40008000000 */
[----:B------:R-:W-:Y:S01]  /*1a00*/  HGMMA.64x256x16.F32.BF16 R24, gdesc[UR4], RZ, !UPT, gsb0 ;  /* 0x03e00000041879f0 */ /* 0x000fe2000c0018ff */
[----:B------:R-:W-:Y:S02]  /*1a10*/  UIADD3 UR4, UR10, 0x2, URZ ;  /* 0x000000020a047890 */ /* 0x000fe4000fffe03f */
[----:B------:R-:W-:Y:S01]  /*1a20*/  UIADD3 UR6, UR11, 0x2, URZ ;  /* 0x000000020b067890 */ /* 0x000fe2000fffe03f */
[----:B------:R-:W-:Y:S01]  /*1a30*/  UMOV UR5, 0x40000040 ;  /* 0x4000004000057882 */ /* 0x000fe20000000000 */
[----:B------:R-:W-:Y:S01]  /*1a40*/  UMOV UR7, 0x40000040 ;  /* 0x4000004000077882 */ /* 0x000fe20000000000 */
[----:B------:R-:W-:-:S02]  /*1a50*/  WARPGROUP.DEPBAR.LE gsb0, 0x0 ;  /* 0x00008000000079c5 */ /* 0x000fc40000010000 */
[----:B------:R-:W-:-:S15]  /*1a60*/  WARPGROUP.ARRIVE ;  /* 0x00000000000079c5 */ /* 0x000fde0000000000 */
[----:B------:R-:W-:-:S05]  /*1a70*/  NOP ;  /* 0x0000000000007918 */ /* 0x000fca0000000000 */
[----:B------:R-:W-:Y:S01]  /*1a80*/  HGMMA.64x256x16.F32.BF16 R24, gdesc[UR4], R24, gsb0 ;  /* 0x03e00000041879f0 */ /* 0x000fe20008001818 */
[----:B------:R-:W-:Y:S02]  /*1a90*/  UIADD3 UR4, UR10, 0x4, URZ ;  /* 0x000000040a047890 */ /* 0x000fe4000fffe03f */
[----:B------:R-:W-:Y:S01]  /*1aa0*/  UIADD3 UR6, UR11, 0x4, URZ ;  /* 0x000000040b067890 */ /* 0x000fe2000fffe03f */
[----:B------:R-:W-:Y:S01]  /*1ab0*/  UMOV UR5, 0x40000040 ;  /* 0x4000004000057882 */ /* 0x000fe20000000000 */
[----:B------:R-:W-:Y:S01]  /*1ac0*/  UMOV UR7, 0x40000040 ;  /* 0x4000004000077882 */ /* 0x000fe20000000000 */
[----:B------:R-:W-:Y:S02]  /*1ad0*/  WARPGROUP.DEPBAR.LE gsb0, 0x0 ;  /* 0x00008000000079c5 */ /* 0x000fe40000010000 */
        /* <DEDUP_REMOVED lines=10> */
[----:B------:R-:W-:Y:S03]  /*1b80*/  HGMMA.64x256x16.F32.BF16 R24, gdesc[UR4], R24, gsb0 ;  /* 0x03e00000041879f0 */ /* 0x000fe60008001818 */
[----:B------:R-:W-:Y:S02]  /*1b90*/  WARPGROUP.DEPBAR.LE gsb0, 0x0 ;  /* 0x00008000000079c5 */ /* 0x000fe40000010000 */
[----:B------:R-:W-:Y:S05]  /*1ba0*/  @!P2 BRA `(.L_x_25) ;  /* 0x000000040020a947 */ /* 0x000fea0003800000 */
[----:B------:R-:W-:Y:S01]  /*1bb0*/  UIADD3 UR4, UR38, 0x1, URZ ;  /* 0x0000000126047890 */ /* 0x000fe2000fffe03f */
[----:B-12---:R-:W-:Y:S02]  /*1bc0*/  IMAD.U32 R0, RZ, RZ, UR43 ;  /* 0x0000002bff007e24 */ /* 0x006fe4000f8e00ff */
[----:B------:R-:W-:Y:S01]  /*1bd0*/  IMAD.U32 R3, RZ, RZ, UR38 ;  /* 0x00000026ff037e24 */ /* 0x000fe2000f8e00ff */
[----:B------:R-:W-:-:S04]  /*1be0*/  UISETP.NE.AND UP0, UPT, UR4, 0x5, UPT ;  /* 0x000000050400788c */ /* 0x000fc8000bf05270 */
[----:B------:R-:W-:Y:S02]  /*1bf0*/  USEL UR5, URZ, 0x1, UP0 ;  /* 0x000000013f057887 */ /* 0x000fe40008000000 */
[----:B------:R-:W-:Y:S02]  /*1c00*/  USEL UR10, UR4, URZ, UP0 ;  /* 0x0000003f040a7287 */ /* 0x000fe40008000000 */
[----:B------:R-:W-:-:S06]  /*1c10*/  ULOP3.LUT UR5, UR39, UR5, URZ, 0x3c, !UPT ;  /* 0x0000000527057292 */ /* 0x000fcc000f8e3c3f */
[----:B------:R-:W-:-:S07]  /*1c20*/  IMAD.U32 R6, RZ, RZ, UR5 ;  /* 0x00000005ff067e24 */ /* 0x000fce000f8e00ff */
.L_x_32:
[----:B------:R-:W-:Y:S05]  /*1c30*/  @!P0 BRA `(.L_x_26) ;  /* 0x0000000000048947 */ /* 0x000fea0003800000 */
[----:B------:R-:W-:Y:S01]  /*1c40*/  BPT.TRAP 0x1 ;  /* 0x000000040000795c */ /* 0x000fe20000300000 */
.L_x_26:
[----:B------:R-:W-:Y:S01]  /*1c50*/  ULEA UR4, UR10, UR41, 0x3 ;  /* 0x000000290a047291 */ /* 0x000fe2000f8e183f */
[----:B------:R-:W-:-:S08]  /*1c60*/  SHF.L.U32 R4, R6, 0x1f, RZ ;  /* 0x0000001f06047819 */ /* 0x000fd000000006ff */
[----:B------:R1:W2:Y:S01]  /*1c70*/  SYNCS.PHASECHK.TRANS64.TRYWAIT P1, [UR4], R4 ;  /* 0x00000004ff0075a7 */ /* 0x0002a20008020144 */
[----:B------:R-:W-:Y:S05]  /*1c80*/  @!P0 BRA `(.L_x_27) ;  /* 0x0000000000048947 */ /* 0x000fea0003800000 */
[----:B------:R-:W-:Y:S01]  /*1c90*/  BPT.TRAP 0x1 ;  /* 0x000000040000795c */ /* 0x000fe20000300000 */
.L_x_27:
[----:B--2---:R-:W-:Y:S05]  /*1ca0*/  @P1 BRA `(.L_x_28) ;  /* 0x0000000000081947 */ /* 0x004fea0003800000 */
[----:B------:R-:W2:Y:S02]  /*1cb0*/  SYNCS.PHASECHK.TRANS64.TRYWAIT P1, [UR4], R4 ;  /* 0x00000004ff0075a7 */ /* 0x000ea40008020144 */
[----:B--2---:R-:W-:Y:S05]  /*1cc0*/  @!P1 BRA `(.L_x_29) ;  /* 0x0000009800f89947 */ /* 0x004fea0003800000 */
.L_x_28:
[----:B------:R-:W-:Y:S01]  /*1cd0*/  ULEA UR11, UR10, UR8, 0x9 ;  /* 0x000000080a0b7291 */ /* 0x000fe2000f8e483f */
[----:B------:R-:W-:Y:S01]  /*1ce0*/  WARPGROUP.ARRIVE ;  /* 0x00000000000079c5 */ /* 0x000fe20000000000 */
[----:B------:R-:W-:Y:S01]  /*1cf0*/  ULEA UR12, UR10, UR9, 0xb ;  /* 0x000000090a0c7291 */ /* 0x000fe2000f8e583f */
[----:B------:R-:W-:Y:S01]  /*1d00*/  UMOV UR5, 0x40000040 ;  /* 0x4000004000057882 */ /* 0x000fe20000000000 */
[----:B------:R-:W-:-:S03]  /*1d10*/  UMOV UR7, 0x40000040 ;  /* 0x4000004000077882 */ /* 0x000fc60000000000 */
[----:B------:R-:W-:Y:S02]  /*1d20*/  UMOV UR4, UR11 ;  /* 0x0000000b00047c82 */ /* 0x000fe40008000000 */
[----:B------:R-:W-:Y:S02]  /*1d30*/  UMOV UR6, UR12 ;  /* 0x0000000c00067c82 */ /* 0x000fe40008000000 */
[----:B------:R-:W-:Y:S01]  /*1d40*/  HGMMA.64x256x16.F32.BF16 R24, gdesc[UR4], R24, gsb0 ;  /* 0x03e00000041879f0 */ /* 0x000fe20008001818 */
        /* <DEDUP_REMOVED lines=26> */
[----:B------:R-:W-:Y:S01]  /*1ef0*/  BPT.TRAP 0x1 ;  /* 0x000000040000795c */ /* 0x000fe20000300000 */
.L_x_30:
[----:B------:R-:W-:-:S13]  /*1f00*/  ISETP.NE.AND P1, PT, R153, RZ, PT ;  /* 0x000000ff9900720c */ /* 0x000fda0003f25270 */
[----:B-12---:R-:W-:-:S05]  /*1f10*/  @P1 LEA R4, R3, UR41, 0x3 ;  /* 0x0000002903041c11 */ /* 0x006fca000f8e18ff */
[----:B------:R-:W-:-:S05]  /*1f20*/  @P1 VIADD R5, R4, 0x28 ;  /* 0x0000002804051836 */ /* 0x000fca0000000000 */
[----:B------:R-:W-:-:S04]  /*1f30*/  @P1 PRMT R5, R152, 0x654, R5 ;  /* 0x0000065498051816 */ /* 0x000fc80000000005 */
[----:B------:R1:W-:Y:S01]  /*1f40*/  @P1 SYNCS.ARRIVE.TRANS64.RED.A1T0 RZ, [R5+URZ], RZ ;  /* 0x000000ff05ff19a7 */ /* 0x0003e2000810043f */
[----:B------:R-:W-:-:S13]  /*1f50*/  ISETP.GT.U32.AND P1, PT, R16, 0x1, PT ;  /* 0x000000011000780c */ /* 0x000fda0003f24070 */
[----:B-1----:R-:W-:Y:S05]  /*1f60*/  @P1 BRA `(.L_x_31) ;  /* 0x0000000000041947 */ /* 0x002fea0003800000 */
[----:B------:R-:W-:Y:S01]  /*1f70*/  BPT.TRAP 0x1 ;  /* 0x000000040000795c */ /* 0x000fe20000300000 */
.L_x_31:
[----:B------:R-:W-:Y:S01]  /*1f80*/  UIADD3 UR10, UR10, 0x1, URZ ;  /* 0x000000010a0a7890 */ /* 0x000fe2000fffe03f */
[C---:B------:R-:W-:Y:S01]  /*1f90*/  ISETP.GT.AND P2, PT, R0.reuse, 0x1, PT ;  /* 0x000000010000780c */ /* 0x040fe20003f44270 */
[----:B------:R-:W-:Y:S02]  /*1fa0*/  VIADD R3, R3, 0x1 ;  /* 0x0000000103037836 */ /* 0x000fe40000000000 */
[----:B------:R-:W-:Y:S01]  /*1fb0*/  UISETP.NE.AND UP0, UPT, UR10, 0x5, UPT ;  /* 0x000000050a00788c */ /* 0x000fe2000bf05270 */
[----:B------:R-:W-:Y:S02]  /*1fc0*/  VIADD R0, R0, 0xffffffff ;  /* 0xffffffff00007836 */ /* 0x000fe40000000000 */
[C---:B------:R-:W-:Y:S01]  /*1fd0*/  ISETP.NE.AND P1, PT, R3.reuse, 0x5, PT ;  /* 0x000000050300780c */ /* 0x040fe20003f25270 */
[----:B------:R-:W-:Y:S02]  /*1fe0*/  USEL UR4, URZ, 0x1, UP0 ;  /* 0x000000013f047887 */ /* 0x000fe40008000000 */
[----:B------:R-:W-:Y:S01]  /*1ff0*/  USEL UR10, UR10, URZ, UP0 ;  /* 0x0000003f0a0a7287 */ /* 0x000fe20008000000 */
[----:B------:R-:W-:-:S03]  /*2000*/  SEL R3, R3, RZ, P1 ;  /* 0x000000ff03037207 */ /* 0x000fc60000800000 */
[----:B------:R-:W-:Y:S01]  /*2010*/  LOP3.LUT R6, R6, UR4, RZ, 0x3c, !PT ;  /* 0x0000000406067c12 */ /* 0x000fe2000f8e3cff */
[----:B------:R-:W-:Y:S07]  /*2020*/  @P2 BRA `(.L_x_32) ;  /* 0xfffffffc00002947 */ /* 0x000fee000383ffff */
.L_x_25:
[----:B-12---:R-:W1:Y:S01]  /*2030*/  LDC R0, c[0x0][0x28c] ;  /* 0x0000a300ff007b82 */ /* 0x006e620000000800 */
[----:B------:R2:W-:Y:S01]  /*2040*/  SYNCS.ARRIVE.TRANS64.A1T0 RZ, [R160+UR45], RZ ;  /* 0x000000ffa0ff79a7 */ /* 0x0005e2000810002d */
[----:B-1----:R-:W-:-:S13]  /*2050*/  ISETP.GE.AND P1, PT, R0, 0x1, PT ;  /* 0x000000010000780c */ /* 0x002fda0003f26270 */
[----:B--2---:R-:W-:Y:S05]  /*2060*/  @!P1 BRA `(.L_x_33) ;  /* 0x0000000000449947 */ /* 0x004fea0003800000 */
[----:B------:R-:W-:Y:S05]  /*2070*/  @!P0 BRA `(.L_x_34) ;  /* 0x0000000000048947 */ /* 0x000fea0003800000 */
[----:B------:R-:W-:Y:S01]  /*2080*/  BPT.TRAP 0x1 ;  /* 0x000000040000795c */ /* 0x000fe20000300000 */
.L_x_34:
[----:B------:R-:W-:-:S13]  /*2090*/  ISETP.NE.AND P0, PT, R153, RZ, PT ;  /* 0x000000ff9900720c */ /* 0x000fda0003f05270 */
[----:B------:R-:W-:-:S05]  /*20a0*/  VOTEU.ANY UP0, P0 ;  /* 0x00000000003f7886 */ /* 0x000fca0000000100 */
[----:B------:R-:W-:-:S06]  /*20b0*/  @UP0 UIADD3 UR4, UR43, UR38, URZ ;  /* 0x000000262b040290 */ /* 0x000fcc000fffe03f */
[----:B------:R-:W-:Y:S02]  /*20c0*/  IMAD.U32 R4, RZ, RZ, UR4 ;  /* 0x00000004ff047e24 */ /* 0x000fe4000f8e00ff */
[----:B------:R-:W-:Y:S02]  /*20d0*/  IMAD.U32 R3, RZ, RZ, UR4 ;  /* 0x00000004ff037e24 */ /* 0x000fe4000f8e00ff */
[----:B------:R-:W-:-:S05]  /*20e0*/  @P0 IMAD.WIDE.U32 R4, R4, -0x33333333, RZ ;  /* 0xcccccccd04040825 */ /* 0x000fca00078e00ff */
[----:B------:R-:W-:-:S05]  /*20f0*/  @P0 SHF.R.U32.HI R0, RZ, 0x2, R5 ;  /* 0x00000002ff000819 */ /* 0x000fca0000011605 */
[----:B------:R-:W-:-:S05]  /*2100*/  @P0 IMAD R0, R0, -0x5, R3 ;  /* 0xfffffffb00000824 */ /* 0x000fca00078e0203 */
[----:B------:R-:W-:-:S05]  /*2110*/  @P0 LEA R0, R0, UR41, 0x3 ;  /* 0x0000002900000c11 */ /* 0x000fca000f8e18ff */
[----:B------:R-:W-:-:S05]  /*2120*/  @P0 VIADD R3, R0, 0x28 ;  /* 0x0000002800030836 */ /* 0x000fca0000000000 */
[----:B------:R-:W-:-:S04]  /*2130*/  @P0 PRMT R3, R152, 0x654, R3 ;  /* 0x0000065498030816 */ /* 0x000fc80000000003 */
[----:B------:R1:W-:Y:S01]  /*2140*/  @P0 SYNCS.ARRIVE.TRANS64.RED.A1T0 RZ, [R3+URZ], RZ ;  /* 0x000000ff03ff09a7 */ /* 0x0003e2000810043f */
[----:B------:R-:W-:-:S13]  /*2150*/  ISETP.GT.U32.AND P0, PT, R16, 0x1, PT ;  /* 0x000000011000780c */ /* 0x000fda0003f04070 */
[----:B-1----:R-:W-:Y:S05]  /*2160*/  @P0 BRA `(.L_x_33) ;  /* 0x0000000000040947 */ /* 0x002fea0003800000 */
[----:B------:R-:W-:Y:S01]  /*2170*/  BPT.TRAP 0x1 ;  /* 0x000000040000795c */ /* 0x000fe20000300000 */
.L_x_33:
[----:B------:R-:W-:Y:S01]  /*2180*/  SHF.L.U32 R0, R175, 0x1f, RZ ;  /* 0x0000001faf007819 */ /* 0x000fe200000006ff */
[----:B------:R-:W-:Y:S01]  /*2190*/  UIADD3 UR38, UR44, UR38, URZ ;  /* 0x000000262c267290 */ /* 0x000fe2000fffe03f */
[----:B------:R-:W1:Y:S01]  /*21a0*/  LDC R15, c[0x0][0x288] ;  /* 0x0000a200ff0f7b82 */ /* 0x000e620000000800 */
[----:B------:R-:W-:Y:S01]  /*21b0*/  UISETP.GE.U32.AND UP1, UPT, UR44, 0x5, UPT ;  /* 0x000000052c00788c */ /* 0x000fe2000bf26070 */
[----:B------:R-:W-:Y:S01]  /*21c0*/  IMAD.SHL.U32 R8, R158, 0x2, RZ ;  /* 0x000000029e087824 */ /* 0x000fe200078e00ff */
[----:B------:R-:W-:Y:S02]  /*21d0*/  UISETP.GT.U32.AND UP0, UPT, UR38, 0x4, UPT ;  /* 0x000000042600788c */ /* 0x000fe4000bf04070 */
[----:B------:R-:W-:Y:S02]  /*21e0*/  UIMAD.WIDE.U32 UR4, UR38, -0x33333333, URZ ;  /* 0xcccccccd260478a5 */ /* 0x000fe4000f8e003f */
[----:B------:R-:W-:Y:S01]  /*21f0*/  UISETP.LT.U32.AND UP0, UPT, UR44, 0x5, UP0 ;  /* 0x000000052c00788c */ /* 0x000fe20008701070 */
[----:B------:R-:W2:Y:S01]  /*2200*/  SYNCS.PHASECHK.TRANS64.TRYWAIT P0, [R159+UR42+0x10], R0 ;  /* 0x000010009f0075a7 */ /* 0x000ea2000800016a */
[----:B------:R-:W-:Y:S01]  /*2210*/  USHF.R.U32.HI UR4, URZ, 0x2, UR5 ;  /* 0x000000023f047899 */ /* 0x000fe20008011605 */
[----:B------:R-:W-:Y:S01]  /*2220*/  SHF.R.S32.HI R9, RZ, 0x1f, R8 ;  /* 0x0000001fff097819 */ /* 0x000fe20000011408 */
[----:B------:R-:W-:-:S02]  /*2230*/  USEL UR6, URZ, 0x1, !UP0 ;  /* 0x000000013f067887 */ /* 0x000fc4000c000000 */
[----:B------:R-:W-:Y:S02]  /*2240*/  UIMAD UR38, UR4, -0x5, UR38 ;  /* 0xfffffffb042678a4 */ /* 0x000fe4000f8e0226 */
[----:B------:R-:W-:-:S04]  /*2250*/  ULOP3.LUT UR39, UR39, UR6, URZ, 0x3c, !UPT ;  /* 0x0000000627277292 */ /* 0x000fc8000f8e3c3f */
[----:B------:R-:W-:Y:S01]  /*2260*/  @UP1 ULOP3.LUT UR39, UR39, 0x1, UR4, 0x78, !UPT ;  /* 0x0000000127271892 */ /* 0x000fe2000f8e7804 */
[----:B-12---:R-:W-:Y:S11]  /*2270*/  @!P0 BRA `(.L_x_35) ;  /* 0x0000009400a48947 */ /* 0x006ff60003800000 */
.L_x_318:
[----:B------:R-:W-:Y:S01]  /*2280*/  IMAD.SHL.U32 R14, R19, 0x40, RZ ;  /* 0x00000040130e7824 */ /* 0x000fe200078e00ff */
[----:B------:R-:W-:Y:S01]  /*2290*/  ULDC UR6, c[0x0][0x284] ;  /* 0x0000a10000067ab9 */ /* 0x000fe20000000800 */
[----:B0-----:R-:W-:Y:S01]  /*22a0*/  IMAD.SHL.U32 R12, R22, 0x100, RZ ;  /* 0x00000100160c7824 */ /* 0x001fe200078e00ff */
[----:B------:R-:W-:Y:S01]  /*22b0*/  SHF.R.S32.HI R165, RZ, 0x1f, R2 ;  /* 0x0000001fffa57819 */ /* 0x000fe20000011402 */
[----:B------:R-:W-:Y:S01]  /*22c0*/  ULDC.64 UR4, c[0x0][0x5d0] ;  /* 0x0001740000047ab9 */ /* 0x000fe20000000a00 */
[----:B------:R-:W-:Y:S01]  /*22d0*/  ISETP.GE.AND P0, PT, R14, UR6, PT ;  /* 0x000000060e007c0c */ /* 0x000fe2000bf06270 */
[----:B------:R-:W-:Y:S01]  /*22e0*/  IMAD.WIDE.U32 R4, R2, UR4, R8 ;  /* 0x0000000402047c25 */ /* 0x000fe2000f8e0008 */
[----:B------:R-:W-:Y:S02]  /*22f0*/  SHF.R.S32.HI R13, RZ, 0x1f, R12 ;  /* 0x0000001fff0d7819 */ /* 0x000fe4000001140c */
[C---:B------:R-:W-:Y:S01]  /*2300*/  ISETP.GE.OR P0, PT, R12.reuse, R15, P0 ;  /* 0x0000000f0c00720c */ /* 0x040fe20000706670 */
[----:B------:R-:W-:Y:S01]  /*2310*/  IMAD R3, R165, UR4, RZ ;  /* 0x00000004a5037c24 */ /* 0x000fe2000f8e02ff */
[----:B------:R-:W-:-:S03]  /*2320*/  IADD3 R6, P1, R12, R4, RZ ;  /* 0x000000040c067210 */ /* 0x000fc60007f3e0ff */
[----:B------:R-:W-:-:S05]  /*2330*/  IMAD R3, R2, UR5, R3 ;  /* 0x0000000502037c24 */ /* 0x000fca000f8e0203 */
[----:B------:R-:W-:-:S03]  /*2340*/  IADD3.X R7, R13, R5, R3, P1, !PT ;  /* 0x000000050d077210 */ /* 0x000fc60000ffe403 */
[----:B------:R-:W-:Y:S05]  /*2350*/  @P0 BRA `(.L_x_36) ;  /* 0x0000007c00040947 */ /* 0x000fea0003800000 */
[----:B------:R-:W0:Y:S01]  /*2360*/  LDC.64 R10, c[0x0][0x5c8] ;  /* 0x00017200ff0a7b82 */ /* 0x000e220000000a00 */
[----:B-----5:R-:W-:Y:S01]  /*2370*/  FSETP.NEU.AND P0, PT, R155, RZ, PT ;  /* 0x000000ff9b00720b */ /* 0x020fe20003f0d000 */
[----:B------:R-:W-:Y:S01]  /*2380*/  IMAD R3, R158, -0x2, R15 ;  /* 0xfffffffe9e037824 */ /* 0x000fe200078e020f */
[----:B------:R-:W-:Y:S01]  /*2390*/  BSSY B0, `(.L_x_36) ;  /* 0x00007bd000007945 */ /* 0x000fe20003800000 */
[----:B------:R-:W-:-:S04]  /*23a0*/  IMAD.WIDE R166, R19, 0x40, R156 ;  /* 0x0000004013a67825 */ /* 0x000fc800078e029c */
[----:B-1----:R-:W-:Y:S02]  /*23b0*/  IMAD.IADD R0, R3, 0x1, -R12 ;  /* 0x0000000103007824 */ /* 0x002fe400078e0a0c */
[----:B------:R-:W-:-:S03]  /*23c0*/  IMAD.IADD R3, R163, 0x1, -R14 ;  /* 0x00000001a3037824 */ /* 0x000fc600078e0a0e */
[----:B------:R-:W-:-:S04]  /*23d0*/  ISETP.GT.AND P2, PT, R0, RZ, PT ;  /* 0x000000ff0000720c */ /* 0x000fc80003f44270 */
[----:B------:R-:W-:Y:S01]  /*23e0*/  ISETP.GT.AND P1, PT, R3, RZ, P2 ;  /* 0x000000ff0300720c */ /* 0x000fe20001724270 */
[-C--:B0-----:R-:W-:Y:S02]  /*23f0*/  IMAD R4, R167, R10.reuse, RZ ;  /* 0x0000000aa7047224 */ /* 0x081fe400078e02ff */
[----:B------:R-:W-:-:S04]  /*2400*/  IMAD.WIDE.U32 R6, R166, R10, R6 ;  /* 0x0000000aa6067225 */ /* 0x000fc800078e0006 */
[----:B------:R-:W-:-:S04]  /*2410*/  IMAD R5, R166, R11, R4 ;  /* 0x0000000ba6057224 */ /* 0x000fc800078e0204 */
[----:B------:R-:W-:Y:S01]  /*2420*/  IMAD.IADD R179, R7, 0x1, R5 ;  /* 0x0000000107b37824 */ /* 0x000fe200078e0205 */
[----:B------:R-:W-:Y:S06]  /*2430*/  @!P0 BRA `(.L_x_37) ;  /* 0x0000005400988947 */ /* 0x000fec0003800000 */
[----:B------:R-:W0:Y:S01]  /*2440*/  LDC.64 R20, c[0x0][0x5b8] ;  /* 0x00016e00ff147b82 */ /* 0x000e220000000a00 */
[----:B------:R-:W-:-:S07]  /*2450*/  ULDC.64 UR4, c[0x0][0x5c0] ;  /* 0x0001700000047ab9 */ /* 0x000fce0000000a00 */
[----:B------:R-:W1:Y:S08]  /*2460*/  LDC.64 R168, c[0x0][0x5b0] ;  /* 0x00016c00ffa87b82 */ /* 0x000e700000000a00 */
[----:B------:R-:W2:Y:S01]  /*2470*/  LDC.64 R14, c[0x0][0x5a8] ;  /* 0x00016a00ff0e7b82 */ /* 0x000ea20000000a00 */
[-C--:B0-----:R-:W-:Y:S02]  /*2480*/  IMAD R7, R165, R20.reuse, RZ ;  /* 0x00000014a5077224 */ /* 0x081fe400078e02ff */
[----:B------:R-:W-:-:S04]  /*2490*/  IMAD.WIDE.U32 R4, R2, R20, R8 ;  /* 0x0000001402047225 */ /* 0x000fc800078e0008 */
[----:B------:R-:W-:Y:S01]  /*24a0*/  IMAD R177, R2, R21, R7 ;  /* 0x0000001502b17224 */ /* 0x000fe200078e0207 */
[----:B------:R-:W-:Y:S01]  /*24b0*/  IADD3 R164, P0, R12, R4, RZ ;  /* 0x000000040ca47210 */ /* 0x000fe20007f1e0ff */
[----:B-1----:R-:W-:-:S03]  /*24c0*/  IMAD R4, R167, R168, RZ ;  /* 0x000000a8a7047224 */ /* 0x002fc600078e02ff */
[----:B------:R-:W-:Y:S01]  /*24d0*/  IADD3.X R165, R13, R5, R177, P0, !PT ;  /* 0x000000050da57210 */ /* 0x000fe200007fe4b1 */
[C---:B------:R-:W-:Y:S02]  /*24e0*/  IMAD R21, R166.reuse, R169, R4 ;  /* 0x000000a9a6157224 */ /* 0x040fe400078e0204 */
[----:B------:R-:W-:-:S04]  /*24f0*/  IMAD.WIDE.U32 R4, R166, R168, R164 ;  /* 0x000000a8a6047225 */ /* 0x000fc800078e00a4 */
[----:B------:R-:W-:Y:S01]  /*2500*/  IMAD.IADD R5, R5, 0x1, R21 ;  /* 0x0000000105057824 */ /* 0x000fe200078e0215 */
[----:B--2---:R-:W-:-:S04]  /*2510*/  LEA R170, P0, R4, R14, 0x1 ;  /* 0x0000000e04aa7211 */ /* 0x004fc800078008ff */
[----:B------:R-:W-:-:S05]  /*2520*/  LEA.HI.X R171, R4, R15, R5, 0x1, P0 ;  /* 0x0000000f04ab7211 */ /* 0x000fca00000f0c05 */
[----:B------:R0:W2:Y:S01]  /*2530*/  @P1 LDG.E.LTC128B.U16 R19, desc[UR36][R170.64] ;  /* 0x00000024aa131981 */ /* 0x0000a2000c1e1520 */
[----:B------:R-:W-:Y:S01]  /*2540*/  IMAD.WIDE.U32 R4, R166, R168, R12 ;  /* 0x000000a8a6047225 */ /* 0x000fe200078e000c */
[----:B------:R-:W-:Y:S02]  /*2550*/  BSSY B1, `(.L_x_38) ;  /* 0x0000014000017945 */ /* 0x000fe40003800000 */
[----:B------:R-:W-:-:S04]  /*2560*/  IADD3 R172, P0, R8, R4, RZ ;  /* 0x0000000408ac7210 */ /* 0x000fc80007f1e0ff */
[----:B------:R-:W-:Y:S01]  /*2570*/  IADD3.X R173, R9, R21, R5, P0, !PT ;  /* 0x0000001509ad7210 */ /* 0x000fe200007fe405 */
[C---:B0-----:R-:W-:Y:S01]  /*2580*/  IMAD.SHL.U32 R170, R168.reuse, 0x8, RZ ;  /* 0x00000008a8aa7824 */ /* 0x041fe200078e00ff */
[----:B------:R-:W-:Y:S01]  /*2590*/  SHF.L.U64.HI R171, R168, 0x3, R169 ;  /* 0x00000003a8ab7819 */ /* 0x000fe200000102a9 */
[----:B------:R-:W-:-:S04]  /*25a0*/  IMAD.WIDE.U32 R172, R2, R20, R172 ;  /* 0x0000001402ac7225 */ /* 0x000fc800078e00ac */
[----:B------:R-:W-:Y:S02]  /*25b0*/  IMAD.IADD R7, R177, 0x1, R173 ;  /* 0x00000001b1077824 */ /* 0x000fe400078e02ad */
[----:B--2---:R-:W-:-:S04]  /*25c0*/  IMAD.U32 R4, R19, 0x10000, RZ ;  /* 0x0001000013047824 */ /* 0x004fc800078e00ff */
[----:B------:R-:W-:Y:S01]  /*25d0*/  FMUL R5, R4, R155 ;  /* 0x0000009b04057220 */ /* 0x000fe20000400000 */
[----:B------:R-:W-:-:S03]  /*25e0*/  LEA R4, P0, R6, UR4, 0x1 ;  /* 0x0000000406047c11 */ /* 0x000fc6000f8008ff */
[----:B------:R-:W-:Y:S01]  /*25f0*/  FFMA R24, R24, R154, R5 ;  /* 0x0000009a18187223 */ /* 0x000fe20000000005 */
[----:B------:R-:W-:Y:S02]  /*2600*/  LEA.HI.X R5, R6, UR5, R179, 0x1, P0 ;  /* 0x0000000506057c11 */ /* 0x000fe400080f0cb3 */
[----:B------:R-:W-:Y:S02]  /*2610*/  ISETP.GT.AND P0, PT, R0, 0x1, PT ;  /* 0x000000010000780c */ /* 0x000fe40003f04270 */
[----:B------:R-:W-:Y:S02]  /*2620*/  F2FP.BF16.F32.PACK_AB R24, RZ, R24 ;  /* 0x00000018ff18723e */ /* 0x000fe400000010ff */
[----:B------:R-:W-:Y:S02]  /*2630*/  ISETP.GT.AND P3, PT, R3, RZ, P0 ;  /* 0x000000ff0300720c */ /* 0x000fe40000764270 */
[C---:B------:R-:W-:Y:S01]  /*2640*/  LEA R6, P4, R172.reuse, R14, 0x1 ;  /* 0x0000000eac067211 */ /* 0x040fe200078808ff */
[----:B------:R0:W-:Y:S03]  /*2650*/  @P1 STG.E.U16 desc[UR36][R4.64], R24 ;  /* 0x0000001804001986 */ /* 0x0001e6000c101524 */
[----:B------:R-:W-:-:S07]  /*2660*/  LEA.HI.X R7, R172, R15, R7, 0x1, P4 ;  /* 0x0000000fac077211 */ /* 0x000fce00020f0c07 */
[----:B------:R-:W-:Y:S05]  /*2670*/  @!P3 BRA `(.L_x_39) ;  /* 0x000000000004b947 */ /* 0x000fea0003800000 */
[----:B------:R1:W5:Y:S02]  /*2680*/  LDG.E.LTC128B.U16 R19, desc[UR36][R6.64+0x2] ;  /* 0x0000022406137981 */ /* 0x000364000c1e1520 */
.L_x_39:
[----:B------:R-:W-:Y:S05]  /*2690*/  BSYNC B1 ;  /* 0x0000000000017941 */ /* 0x000fea0003800000 */
.L_x_38:
[----:B------:R-:W-:Y:S01]  /*26a0*/  IMAD.WIDE.U32 R170, R166, R168, R170 ;  /* 0x000000a8a6aa7225 */ /* 0x000fe200078e00aa */
[----:B------:R-:W-:-:S03]  /*26b0*/  ISETP.GT.AND P2, PT, R3, 0x8, P2 ;  /* 0x000000080300780c */ /* 0x000fc60001744270 */
[----:B-----5:R-:W-:Y:S02]  /*26c0*/  IMAD.U32 R22, R19, 0x10000, RZ ;  /* 0x0001000013167824 */ /* 0x020fe400078e00ff */
[----:B------:R-:W-:Y:S01]  /*26d0*/  IMAD.IADD R167, R21, 0x1, R171 ;  /* 0x0000000115a77824 */ /* 0x000fe200078e02ab */
[----:B------:R-:W-:Y:S01]  /*26e0*/  IADD3 R21, P1, R164, R170, RZ ;  /* 0x000000aaa4157210 */ /* 0x000fe20007f3e0ff */
[----:B------:R-:W-:-:S04]  /*26f0*/  FMUL R22, R22, R155 ;  /* 0x0000009b16167220 */ /* 0x000fc80000400000 */
[----:B------:R-:W-:Y:S01]  /*2700*/  FFMA R22, R25, R154, R22 ;  /* 0x0000009a19167223 */ /* 0x000fe20000000016 */
[----:B------:R-:W-:Y:S01]  /*2710*/  IMAD.X R164, R167, 0x1, R165, P1 ;  /* 0x00000001a7a47824 */ /* 0x000fe200008e06a5 */
[----:B0-----:R-:W-:-:S03]  /*2720*/  LEA R24, P1, R21, R14, 0x1 ;  /* 0x0000000e15187211 */ /* 0x001fc600078208ff */
[----:B------:R-:W-:Y:S02]  /*2730*/  F2FP.BF16.F32.PACK_AB R22, RZ, R22 ;  /* 0x00000016ff16723e */ /* 0x000fe400000010ff */
[----:B------:R-:W-:-:S03]  /*2740*/  LEA.HI.X R25, R21, R15, R164, 0x1, P1 ;  /* 0x0000000f15197211 */ /* 0x000fc600008f0ca4 */
[----:B------:R0:W-:Y:S04]  /*2750*/  @P3 STG.E.U16 desc[UR36][R4.64+0x2], R22 ;  /* 0x0000021604003986 */ /* 0x0001e8000c101524 */
[----:B------:R-:W2:Y:S01]  /*2760*/  @P2 LDG.E.LTC128B.U16 R19, desc[UR36][R24.64] ;  /* 0x0000002418132981 */ /* 0x000ea2000c1e1520 */
[----:B------:R-:W-:Y:S01]  /*2770*/  IADD3 R8, P1, P3, R8, R170, R12 ;  /* 0x000000aa08087210 */ /* 0x000fe20007b3e00c */
[----:B------:R-:W-:Y:S01]  /*2780*/  BSSY B1, `(.L_x_40) ;  /* 0x0000011000017945 */ /* 0x000fe20003800000 */
[C---:B------:R-:W-:Y:S02]  /*2790*/  SHF.L.U64.HI R11, R10.reuse, 0x4, R11 ;  /* 0x000000040a0b7819 */ /* 0x040fe4000001020b */
[----:B------:R-:W-:Y:S02]  /*27a0*/  IADD3.X R9, R9, R167, R13, P1, P3 ;  /* 0x000000a709097210 */ /* 0x000fe40000fe640d */
[----:B------:R-:W-:-:S02]  /*27b0*/  LEA R10, P1, R10, R4, 0x4 ;  /* 0x000000040a0a7211 */ /* 0x000fc400078220ff */
[----:B------:R-:W-:Y:S01]  /*27c0*/  ISETP.GT.AND P0, PT, R3, 0x8, P0 ;  /* 0x000000080300780c */ /* 0x000fe20000704270 */
[----:B------:R-:W-:-:S04]  /*27d0*/  IMAD.WIDE.U32 R20, R2, R20, R8 ;  /* 0x0000001402147225 */ /* 0x000fc800078e0008 */
[----:B------:R-:W-:Y:S01]  /*27e0*/  IMAD.X R11, R11, 0x1, R5, P1 ;  /* 0x000000010b0b7824 */ /* 0x000fe200008e0605 */
[----:B------:R-:W-:Y:S01]  /*27f0*/  LEA R8, P3, R20, R14, 0x1 ;  /* 0x0000000e14087211 */ /* 0x000fe200078608ff */
[----:B------:R-:W-:-:S05]  /*2800*/  IMAD.IADD R2, R177, 0x1, R21 ;  /* 0x00000001b1027824 */ /* 0x000fca00078e0215 */
[----:B------:R-:W-:Y:S01]  /*2810*/  LEA.HI.X R9, R20, R15, R2, 0x1, P3 ;  /* 0x0000000f14097211 */ /* 0x000fe200018f0c02 */
[----:B--2---:R-:W-:-:S04]  /*2820*/  IMAD.U32 R12, R19, 0x10000, RZ ;  /* 0x00010000130c7824 */ /* 0x004fc800078e00ff */
[----:B------:R-:W-:-:S04]  /*2830*/  FMUL R13, R12, R155 ;  /* 0x0000009b0c0d7220 */ /* 0x000fc80000400000 */
[----:B------:R-:W-:-:S05]  /*2840*/  FFMA R13, R26, R154, R13 ;  /* 0x0000009a1a0d7223 */ /* 0x000fca000000000d */
[----:B------:R-:W-:-:S05]  /*2850*/  F2FP.BF16.F32.PACK_AB R13, RZ, R13 ;  /* 0x0000000dff0d723e */ /* 0x000fca00000010ff */
[----:B------:R0:W-:Y:S01]  /*2860*/  @P2 STG.E.U16 desc[UR36][R10.64], R13 ;  /* 0x0000000d0a002986 */ /* 0x0001e2000c101524 */
[----:B------:R-:W-:Y:S05]  /*2870*/  @!P0 BRA `(.L_x_41) ;  /* 0x0000000000048947 */ /* 0x000fea0003800000 */
[----:B------:R2:W5:Y:S02]  /*2880*/  LDG.E.LTC128B.U16 R19, desc[UR36][R8.64+0x2] ;  /* 0x0000022408137981 */ /* 0x000564000c1e1520 */
.L_x_41:
[----:B------:R-:W-:Y:S05]  /*2890*/  BSYNC B1 ;  /* 0x0000000000017941 */ /* 0x000fea0003800000 */
.L_x_40:
[----:B-----5:R-:W-:Y:S01]  /*28a0*/  IMAD.U32 R2, R19, 0x10000, RZ ;  /* 0x0001000013027824 */ /* 0x020fe200078e00ff */
[----:B------:R-:W-:Y:S01]  /*28b0*/  ISETP.GT.AND P1, PT, R0, 0x8, PT ;  /* 0x000000080000780c */ /* 0x000fe20003f24270 */
[----:B------:R-:W-:Y:S02]  /*28c0*/  BSSY B1, `(.L_x_42) ;  /* 0x0000008000017945 */ /* 0x000fe40003800000 */
[----:B------:R-:W-:Y:S01]  /*28d0*/  FMUL R2, R2, R155 ;  /* 0x0000009b02027220 */ /* 0x000fe20000400000 */
[----:B------:R-:W-:-:S03]  /*28e0*/  ISETP.GT.AND P2, PT, R3, RZ, P1 ;  /* 0x000000ff0300720c */ /* 0x000fc60000f44270 */
[----:B------:R-:W-:-:S05]  /*28f0*/  FFMA R2, R27, R154, R2 ;  /* 0x0000009a1b027223 */ /* 0x000fca0000000002 */
[----:B------:R-:W-:-:S05]  /*2900*/  F2FP.BF16.F32.PACK_AB R2, RZ, R2 ;  /* 0x00000002ff02723e */ /* 0x000fca00000010ff */
[----:B------:R3:W-:Y:S01]  /*2910*/  @P0 STG.E.U16 desc[UR36][R10.64+0x2], R2 ;  /* 0x000002020a000986 */ /* 0x0007e2000c101524 */
[----:B------:R-:W-:Y:S05]  /*2920*/  @!P2 BRA `(.L_x_43) ;  /* 0x000000000004a947 */ /* 0x000fea0003800000 */
[----:B------:R4:W5:Y:S02]  /*2930*/  LDG.E.LTC128B.U16 R19, desc[UR36][R6.64+0x10] ;  /* 0x0000102406137981 */ /* 0x000964000c1e1520 */
.L_x_43:
[----:B------:R-:W-:Y:S05]  /*2940*/  BSYNC B1 ;  /* 0x0000000000017941 */ /* 0x000fea0003800000 */
.L_x_42:
[----:B---3-5:R-:W-:Y:S01]  /*2950*/  IMAD.U32 R2, R19, 0x10000, RZ ;  /* 0x0001000013027824 */ /* 0x028fe200078e00ff */
[----:B------:R-:W-:Y:S01]  /*2960*/  ISETP.GT.AND P0, PT, R0, 0x9, PT ;  /* 0x000000090000780c */ /* 0x000fe20003f04270 */
[----:B------:R-:W-:Y:S02]  /*2970*/  BSSY B1, `(.L_x_44) ;  /* 0x0000008000017945 */ /* 0x000fe40003800000 */
[----:B0-----:R-:W-:Y:S01]  /*2980*/  FMUL R13, R2, R155 ;  /* 0x0000009b020d7220 */ /* 0x001fe20000400000 */
[----:B------:R-:W-:-:S03]  /*2990*/  ISETP.GT.AND P3, PT, R3, RZ, P0 ;  /* 0x000000ff0300720c */ /* 0x000fc60000764270 */
[----:B------:R-:W-:-:S05]  /*29a0*/  FFMA R13, R28, R154, R13 ;  /* 0x0000009a1c0d7223 */ /* 0x000fca000000000d */
[----:B------:R-:W-:-:S05]  /*29b0*/  F2FP.BF16.F32.PACK_AB R13, RZ, R13 ;  /* 0x0000000dff0d723e */ /* 0x000fca00000010ff */
[----:B------:R0:W-:Y:S01]  /*29c0*/  @P2 STG.E.U16 desc[UR36][R4.64+0x10], R13 ;  /* 0x0000100d04002986 */ /* 0x0001e2000c101524 */
[----:B------:R-:W-:Y:S05]  /*29d0*/  @!P3 BRA `(.L_x_45) ;  /* 0x000000000004b947 */ /* 0x000fea0003800000 */
[----:B------:R3:W5:Y:S02]  /*29e0*/  LDG.E.LTC128B.U16 R19, desc[UR36][R6.64+0x12] ;  /* 0x0000122406137981 */ /* 0x000764000c1e1520 */
.L_x_45:
[----:B------:R-:W-:Y:S05]  /*29f0*/  BSYNC B1 ;  /* 0x0000000000017941 */ /* 0x000fea0003800000 */
.L_x_44:
[----:B-----5:R-:W-:Y:S01]  /*2a00*/  IMAD.U32 R2, R19, 0x10000, RZ ;  /* 0x0001000013027824 */ /* 0x020fe200078e00ff */
[----:B------:R-:W-:Y:S01]  /*2a10*/  ISETP.GT.AND P1, PT, R3, 0x8, P1 ;  /* 0x000000080300780c */ /* 0x000fe20000f24270 */
[----:B------:R-:W-:Y:S02]  /*2a20*/  BSSY B1, `(.L_x_46) ;  /* 0x0000007000017945 */ /* 0x000fe40003800000 */
[----:B------:R-:W-:-:S04]  /*2a30*/  FMUL R2, R2, R155 ;  /* 0x0000009b02027220 */ /* 0x000fc80000400000 */
[----:B------:R-:W-:-:S05]  /*2a40*/  FFMA R2, R29, R154, R2 ;  /* 0x0000009a1d027223 */ /* 0x000fca0000000002 */
[----:B------:R-:W-:-:S05]  /*2a50*/  F2FP.BF16.F32.PACK_AB R2, RZ, R2 ;  /* 0x00000002ff02723e */ /* 0x000fca00000010ff */
[----:B------:R0:W-:Y:S01]  /*2a60*/  @P3 STG.E.U16 desc[UR36][R4.64+0x12], R2 ;  /* 0x0000120204003986 */ /* 0x0001e2000c101524 */
[----:B------:R-:W-:Y:S05]  /*2a70*/  @!P1 BRA `(.L_x_47) ;  /* 0x0000000000049947 */ /* 0x000fea0003800000 */
[----:B------:R0:W5:Y:S02]  /*2a80*/  LDG.E.LTC128B.U16 R19, desc[UR36][R8.64+0x10] ;  /* 0x0000102408137981 */ /* 0x000164000c1e1520 */
.L_x_47:
[----:B------:R-:W-:Y:S05]  /*2a90*/  BSYNC B1 ;  /* 0x0000000000017941 */ /* 0x000fea0003800000 */
.L_x_46:
[----:B0----5:R-:W-:Y:S01]  /*2aa0*/  IMAD.U32 R2, R19, 0x10000, RZ ;  /* 0x0001000013027824 */ /* 0x021fe200078e00ff */
        /* <DEDUP_REMOVED lines=8> */
.L_x_49:
[----:B------:R-:W-:Y:S05]  /*2b30*/  BSYNC B1 ;  /* 0x0000000000017941 */ /* 0x000fea0003800000 */
.L_x_48:
        /* <DEDUP_REMOVED lines=10> */
.L_x_51:
[----:B------:R-:W-:Y:S05]  /*2be0*/  BSYNC B1 ;  /* 0x0000000000017941 */ /* 0x000fea0003800000 */
.L_x_50:
[----:B0----5:R-:W-:Y:S01]  /*2bf0*/  IMAD.U32 R2, R19, 0x10000, RZ ;  /* 0x0001000013027824 */ /* 0x021fe200078e00ff */
        /* <DEDUP_REMOVED lines=9> */
.L_x_53:
[----:B------:R-:W-:Y:S05]  /*2c90*/  BSYNC B1 ;  /* 0x0000000000017941 */ /* 0x000fea0003800000 */
.L_x_52:
        /* <DEDUP_REMOVED lines=9> */
.L_x_55:
[----:B------:R-:W-:Y:S05]  /*2d30*/  BSYNC B1 ;  /* 0x0000000000017941 */ /* 0x000fea0003800000 */
.L_x_54:
        /* <DEDUP_REMOVED lines=9> */
.L_x_57:
[----:B------:R-:W-:Y:S05]  /*2dd0*/  BSYNC B1 ;  /* 0x0000000000017941 */ /* 0x000fea0003800000 */
.L_x_56:
        /* <DEDUP_REMOVED lines=10> */
.L_x_59:
[----:B------:R-:W-:Y:S05]  /*2e80*/  BSYNC B1 ;  /* 0x0000000000017941 */ /* 0x000fea0003800000 */
.L_x_58:
        /* <DEDUP_REMOVED lines=10> */
.L_x_61:
[----:B------:R-:W-:Y:S05]  /*2f30*/  BSYNC B1 ;  /* 0x0000000000017941 */ /* 0x000fea0003800000 */
.L_x_60:
        /* <DEDUP_REMOVED lines=9> */
.L_x_63:
[----:B------:R-:W-:Y:S05]  /*2fd0*/  BSYNC B1 ;  /* 0x0000000000017941 */ /* 0x000fea0003800000 */
.L_x_62:
        /* <DEDUP_REMOVED lines=9> */
.L_x_65:
[----:B------:R-:W-:Y:S05]  /*3070*/  BSYNC B1 ;  /* 0x0000000000017941 */ /* 0x000fea0003800000 */
.L_x_64:
        /* <DEDUP_REMOVED lines=10> */
.L_x_67:
[----:B------:R-:W-:Y:S05]  /*3120*/  BSYNC B1 ;  /* 0x0000000000017941 */ /* 0x000fea0003800000 */
.L_x_66:
        /* <DEDUP_REMOVED lines=10> */
.L_x_69:
[----:B------:R-:W-:Y:S05]  /*31d0*/  BSYNC B1 ;  /* 0x0000000000017941 */ /* 0x000fea0003800000 */
.L_x_68:
        /* <DEDUP_REMOVED lines=9> */
.L_x_71:
[----:B------:R-:W-:Y:S05]  /*3270*/  BSYNC B1 ;  /* 0x0000000000017941 */ /* 0x000fea0003800000 */
.L_x_70:
        /* <DEDUP_REMOVED lines=9> */
.L_x_73:
[----:B------:R-:W-:Y:S05]  /*3310*/  BSYNC B1 ;  /* 0x0000000000017941 */ /* 0x000fea0003800000 */
.L_x_72:
        /* <DEDUP_REMOVED lines=10> */
.L_x_75:
[----:B------:R-:W-:Y:S05]  /*33c0*/  BSYNC B1 ;  /* 0x0000000000017941 */ /* 0x000fea0003800000 */
.L_x_74:
        /* <DEDUP_REMOVED lines=10> */
.L_x_77:
[----:B------:R-:W-:Y:S05]  /*3470*/  BSYNC B1 ;  /* 0x0000000000017941 */ /* 0x000fea0003800000 */
.L_x_76:
        /* <DEDUP_REMOVED lines=9> */
.L_x_79:
[----:B------:R-:W-:Y:S05]  /*3510*/  BSYNC B1 ;  /* 0x0000000000017941 */ /* 0x000fea0003800000 */
.L_x_78:
        /* <DEDUP_REMOVED lines=9> */
.L_x_81:
[----:B------:R-:W-:Y:S05]  /*35b0*/  BSYNC B1 ;  /* 0x0000000000017941 */ /* 0x000fea0003800000 */
.L_x_80:
        /* <DEDUP_REMOVED lines=10> */
.L_x_83:
[----:B------:R-:W-:Y:S05]  /*3660*/  BSYNC B1 ;  /* 0x0000000000017941 */ /* 0x000fea0003800000 */
.L_x_82:
        /* <DEDUP_REMOVED lines=10> */
.L_x_85:
[----:B------:R-:W-:Y:S05]  /*3710*/  BSYNC B1 ;  /* 0x0000000000017941 */ /* 0x000fea0003800000 */
.L_x_84:
        /* <DEDUP_REMOVED lines=9> */
.L_x_87:
[----:B------:R-:W-:Y:S05]  /*37b0*/  BSYNC B1 ;  /* 0x0000000000017941 */ /* 0x000fea0003800000 */
.L_x_86:
        /* <DEDUP_REMOVED lines=9> */
.L_x_89:
[----:B------:R-:W-:Y:S05]  /*3850*/  BSYNC B1 ;  /* 0x0000000000017941 */ /* 0x000fea0003800000 */
.L_x_88:
        /* <DEDUP_REMOVED lines=10> */
.L_x_91:
[----:B------:R-:W-:Y:S05]  /*3900*/  BSYNC B1 ;  /* 0x0000000000017941 */ /* 0x000fea0003800000 */
.L_x_90:
        /* <DEDUP_REMOVED lines=10> */
.L_x_93:
[----:B------:R-:W-:Y:S05]  /*39b0*/  BSYNC B1 ;  /* 0x0000000000017941 */ /* 0x000fea0003800000 */
.L_x_92:
        /* <DEDUP_REMOVED lines=9> */
.L_x_95:
[----:B------:R-:W-:Y:S05]  /*3a50*/  BSYNC B1 ;  /* 0x0000000000017941 */ /* 0x000fea0003800000 */
.L_x_94:
        /* <DEDUP_REMOVED lines=9> */
.L_x_97:
[----:B------:R-:W-:Y:S05]  /*3af0*/  BSYNC B1 ;  /* 0x0000000000017941 */ /* 0x000fea0003800000 */
.L_x_96:
        /* <DEDUP_REMOVED lines=10> */
.L_x_99:
[----:B------:R-:W-:Y:S05]  /*3ba0*/  BSYNC B1 ;  /* 0x0000000000017941 */ /* 0x000fea0003800000 */
.L_x_98:
        /* <DEDUP_REMOVED lines=10> */
.L_x_101:
[----:B------:R-:W-:Y:S05]  /*3c50*/  BSYNC B1 ;  /* 0x0000000000017941 */ /* 0x000fea0003800000 */
.L_x_100:
        /* <DEDUP_REMOVED lines=9> */
.L_x_103:
[----:B------:R-:W-:Y:S05]  /*3cf0*/  BSYNC B1 ;  /* 0x0000000000017941 */ /* 0x000fea0003800000 */
.L_x_102:
        /* <DEDUP_REMOVED lines=9> */
.L_x_105:
[----:B------:R-:W-:Y:S05]  /*3d90*/  BSYNC B1 ;  /* 0x0000000000017941 */ /* 0x000fea0003800000 */
.L_x_104:
        /* <DEDUP_REMOVED lines=10> */
.L_x_107:
[----:B------:R-:W-:Y:S05]  /*3e40*/  BSYNC B1 ;  /* 0x0000000000017941 */ /* 0x000fea0003800000 */
.L_x_106:
        /* <DEDUP_REMOVED lines=10> */
.L_x_109:
[----:B------:R-:W-:Y:S05]  /*3ef0*/  BSYNC B1 ;  /* 0x0000000000017941 */ /* 0x000fea0003800000 */
.L_x_108:
        /* <DEDUP_REMOVED lines=9> */
.L_x_111:
[----:B------:R-:W-:Y:S05]  /*3f90*/  BSYNC B1 ;  /* 0x0000000000017941 */ /* 0x000fea0003800000 */
.L_x_110:
        /* <DEDUP_REMOVED lines=9> */
.L_x_113:
[----:B------:R-:W-:Y:S05]  /*4030*/  BSYNC B1 ;  /* 0x0000000000017941 */ /* 0x000fea0003800000 */
.L_x_112:
        /* <DEDUP_REMOVED lines=10> */
.L_x_115:
[----:B------:R-:W-:Y:S05]  /*40e0*/  BSYNC B1 ;  /* 0x0000000000017941 */ /* 0x000fea0003800000 */
.L_x_114:
        /* <DEDUP_REMOVED lines=10> */
.L_x_117:
[----:B------:R-:W-:Y:S05]  /*4190*/  BSYNC B1 ;  /* 0x0000000000017941 */ /* 0x000fea0003800000 */
.L_x_116:
        /* <DEDUP_REMOVED lines=9> */
.L_x_119:
[----:B------:R-:W-:Y:S05]  /*4230*/  BSYNC B1 ;  /* 0x0000000000017941 */ /* 0x000fea0003800000 */
.L_x_118:
        /* <DEDUP_REMOVED lines=9> */
.L_x_121:
[----:B------:R-:W-:Y:S05]  /*42d0*/  BSYNC B1 ;  /* 0x0000000000017941 */ /* 0x000fea0003800000 */
.L_x_120:
        /* <DEDUP_REMOVED lines=10> */
.L_x_123:
[----:B------:R-:W-:Y:S05]  /*4380*/  BSYNC B1 ;  /* 0x0000000000017941 */ /* 0x000fea0003800000 */
.L_x_122:
        /* <DEDUP_REMOVED lines=10> */
.L_x_125:
[----:B------:R-:W-:Y:S05]  /*4430*/  BSYNC B1 ;  /* 0x0000000000017941 */ /* 0x000fea0003800000 */
.L_x_124:
        /* <DEDUP_REMOVED lines=9> */
.L_x_127:
[----:B------:R-:W-:Y:S05]  /*44d0*/  BSYNC B1 ;  /* 0x0000000000017941 */ /* 0x000fea0003800000 */
.L_x_126:
        /* <DEDUP_REMOVED lines=9> */
.L_x_129:
[----:B------:R-:W-:Y:S05]  /*4570*/  BSYNC B1 ;  /* 0x0000000000017941 */ /* 0x000fea0003800000 */
.L_x_128:
        /* <DEDUP_REMOVED lines=10> */
.L_x_131:
[----:B------:R-:W-:Y:S05]  /*4620*/  BSYNC B1 ;  /* 0x0000000000017941 */ /* 0x000fea0003800000 */
.L_x_130:
        /* <DEDUP_REMOVED lines=10> */
.L_x_133:
[----:B------:R-:W-:Y:S05]  /*46d0*/  BSYNC B1 ;  /* 0x0000000000017941 */ /* 0x000fea0003800000 */
.L_x_132:
        /* <DEDUP_REMOVED lines=9> */
.L_x_135:
[----:B------:R-:W-:Y:S05]  /*4770*/  BSYNC B1 ;  /* 0x0000000000017941 */ /* 0x000fea0003800000 */
.L_x_134:
        /* <DEDUP_REMOVED lines=9> */
.L_x_137:
[----:B------:R-:W-:Y:S05]  /*4810*/  BSYNC B1 ;  /* 0x0000000000017941 */ /* 0x000fea0003800000 */
.L_x_136:
        /* <DEDUP_REMOVED lines=10> */
.L_x_139:
[----:B------:R-:W-:Y:S05]  /*48c0*/  BSYNC B1 ;  /* 0x0000000000017941 */ /* 0x000fea0003800000 */
.L_x_138:
        /* <DEDUP_REMOVED lines=10> */
.L_x_141:
[----:B------:R-:W-:Y:S05]  /*4970*/  BSYNC B1 ;  /* 0x0000000000017941 */ /* 0x000fea0003800000 */
.L_x_140:
        /* <DEDUP_REMOVED lines=9> */
.L_x_143:
[----:B------:R-:W-:Y:S05]  /*4a10*/  BSYNC B1 ;  /* 0x0000000000017941 */ /* 0x000fea0003800000 */
.L_x_142:
        /* <DEDUP_REMOVED lines=9> */
.L_x_145:
[----:B------:R-:W-:Y:S05]  /*4ab0*/  BSYNC B1 ;  /* 0x0000000000017941 */ /* 0x000fea0003800000 */
.L_x_144:
        /* <DEDUP_REMOVED lines=10> */
.L_x_147:
[----:B------:R-:W-:Y:S05]  /*4b60*/  BSYNC B1 ;  /* 0x0000000000017941 */ /* 0x000fea0003800000 */
.L_x_146:
        /* <DEDUP_REMOVED lines=10> */
.L_x_149:
[----:B------:R-:W-:Y:S05]  /*4c10*/  BSYNC B1 ;  /* 0x0000000000017941 */ /* 0x000fea0003800000 */
.L_x_148:
        /* <DEDUP_REMOVED lines=9> */
.L_x_151:
[----:B------:R-:W-:Y:S05]  /*4cb0*/  BSYNC B1 ;  /* 0x0000000000017941 */ /* 0x000fea0003800000 */
.L_x_150:
        /* <DEDUP_REMOVED lines=9> */
.L_x_153:
[----:B------:R-:W-:Y:S05]  /*4d50*/  BSYNC B1 ;  /* 0x0000000000017941 */ /* 0x000fea0003800000 */
.L_x_152:
        /* <DEDUP_REMOVED lines=10> */
.L_x_155:
[----:B------:R-:W-:Y:S05]  /*4e00*/  BSYNC B1 ;  /* 0x0000000000017941 */ /* 0x000fea0003800000 */
.L_x_154:
        /* <DEDUP_REMOVED lines=10> */
.L_x_157:
[----:B------:R-:W-:Y:S05]  /*4eb0*/  BSYNC B1 ;  /* 0x0000000000017941 */ /* 0x000fea0003800000 */
.L_x_156:
        /* <DEDUP_REMOVED lines=9> */
.L_x_159:
[----:B------:R-:W-:Y:S05]  /*4f50*/  BSYNC B1 ;  /* 0x0000000000017941 */ /* 0x000fea0003800000 */
.L_x_158:
        /* <DEDUP_REMOVED lines=9> */
.L_x_161:
[----:B------:R-:W-:Y:S05]  /*4ff0*/  BSYNC B1 ;  /* 0x0000000000017941 */ /* 0x000fea0003800000 */
.L_x_160:
        /* <DEDUP_REMOVED lines=10> */
.L_x_163:
[----:B------:R-:W-:Y:S05]  /*50a0*/  BSYNC B1 ;  /* 0x0000000000017941 */ /* 0x000fea0003800000 */
.L_x_162:
        /* <DEDUP_REMOVED lines=10> */
.L_x_165:
[----:B------:R-:W-:Y:S05]  /*5150*/  BSYNC B1 ;  /* 0x0000000000017941 */ /* 0x000fea0003800000 */
.L_x_164:
        /* <DEDUP_REMOVED lines=9> */
.L_x_167:
[----:B------:R-:W-:Y:S05]  /*51f0*/  BSYNC B1 ;  /* 0x0000000000017941 */ /* 0x000fea0003800000 */
.L_x_166:
        /* <DEDUP_REMOVED lines=9> */
.L_x_169:
[----:B------:R-:W-:Y:S05]  /*5290*/  BSYNC B1 ;  /* 0x0000000000017941 */ /* 0x000fea0003800000 */
.L_x_168:
        /* <DEDUP_REMOVED lines=10> */
.L_x_171:
[----:B------:R-:W-:Y:S05]  /*5340*/  BSYNC B1 ;  /* 0x0000000000017941 */ /* 0x000fea0003800000 */
.L_x_170:
        /* <DEDUP_REMOVED lines=10> */
.L_x_173:
[----:B------:R-:W-:Y:S05]  /*53f0*/  BSYNC B1 ;  /* 0x0000000000017941 */ /* 0x000fea0003800000 */
.L_x_172:
        /* <DEDUP_REMOVED lines=9> */
.L_x_175:
[----:B------:R-:W-:Y:S05]  /*5490*/  BSYNC B1 ;  /* 0x0000000000017941 */ /* 0x000fea0003800000 */
.L_x_174:
        /* <DEDUP_REMOVED lines=9> */
.L_x_177:
[----:B------:R-:W-:Y:S05]  /*5530*/  BSYNC B1 ;  /* 0x0000000000017941 */ /* 0x000fea0003800000 */
.L_x_176:
        /* <DEDUP_REMOVED lines=10> */
.L_x_179:
[----:B------:R-:W-:Y:S05]  /*55e0*/  BSYNC B1 ;  /* 0x0000000000017941 */ /* 0x000fea0003800000 */
.L_x_178:
        /* <DEDUP_REMOVED lines=10> */
.L_x_181:
[----:B------:R-:W-:Y:S05]  /*5690*/  BSYNC B1 ;  /* 0x0000000000017941 */ /* 0x000fea0003800000 */
.L_x_180:
        /* <DEDUP_REMOVED lines=9> */
.L_x_183:
[----:B------:R-:W-:Y:S05]  /*5730*/  BSYNC B1 ;  /* 0x0000000000017941 */ /* 0x000fea0003800000 */
.L_x_182:
        /* <DEDUP_REMOVED lines=9> */
.L_x_185:
[----:B------:R-:W-:Y:S05]  /*57d0*/  BSYNC B1 ;  /* 0x0000000000017941 */ /* 0x000fea0003800000 */
.L_x_184:
        /* <DEDUP_REMOVED lines=10> */
.L_x_187:
[----:B------:R-:W-:Y:S05]  /*5880*/  BSYNC B1 ;  /* 0x0000000000017941 */ /* 0x000fea0003800000 */
.L_x_186:
        /* <DEDUP_REMOVED lines=10> */
.L_x_189:
[----:B------:R-:W-:Y:S05]  /*5930*/  BSYNC B1 ;  /* 0x0000000000017941 */ /* 0x000fea0003800000 */
.L_x_188:
        /* <DEDUP_REMOVED lines=9> */
.L_x_191:
[----:B------:R-:W-:Y:S05]  /*59d0*/  BSYNC B1 ;  /* 0x0000000000017941 */ /* 0x000fea0003800000 */
.L_x_190:
        /* <DEDUP_REMOVED lines=9> */
.L_x_193:
[----:B------:R-:W-:Y:S05]  /*5a70*/  BSYNC B1 ;  /* 0x0000000000017941 */ /* 0x000fea0003800000 */
.L_x_192:
        /* <DEDUP_REMOVED lines=10> */
.L_x_195:
[----:B------:R-:W-:Y:S05]  /*5b20*/  BSYNC B1 ;  /* 0x0000000000017941 */ /* 0x000fea0003800000 */
.L_x_194:
        /* <DEDUP_REMOVED lines=10> */
.L_x_197:
[----:B------:R-:W-:Y:S05]  /*5bd0*/  BSYNC B1 ;  /* 0x0000000000017941 */ /* 0x000fea0003800000 */
.L_x_196:
        /* <DEDUP_REMOVED lines=9> */
.L_x_199:
[----:B------:R-:W-:Y:S05]  /*5c70*/  BSYNC B1 ;  /* 0x0000000000017941 */ /* 0x000fea0003800000 */
.L_x_198:
        /* <DEDUP_REMOVED lines=9> */
.L_x_201:
[----:B------:R-:W-:Y:S05]  /*5d10*/  BSYNC B1 ;  /* 0x0000000000017941 */ /* 0x000fea0003800000 */
.L_x_200:
        /* <DEDUP_REMOVED lines=10> */
.L_x_203:
[----:B------:R-:W-:Y:S05]  /*5dc0*/  BSYNC B1 ;  /* 0x0000000000017941 */ /* 0x000fea0003800000 */
.L_x_202:
        /* <DEDUP_REMOVED lines=10> */
.L_x_205:
[----:B------:R-:W-:Y:S05]  /*5e70*/  BSYNC B1 ;  /* 0x0000000000017941 */ /* 0x000fea0003800000 */
.L_x_204:
        /* <DEDUP_REMOVED lines=9> */
.L_x_207:
[----:B------:R-:W-:Y:S05]  /*5f10*/  BSYNC B1 ;  /* 0x0000000000017941 */ /* 0x000fea0003800000 */
.L_x_206:
        /* <DEDUP_REMOVED lines=9> */
.L_x_209:
[----:B------:R-:W-:Y:S05]  /*5fb0*/  BSYNC B1 ;  /* 0x0000000000017941 */ /* 0x000fea0003800000 */
.L_x_208:
        /* <DEDUP_REMOVED lines=10> */
.L_x_211:
[----:B------:R-:W-:Y:S05]  /*6060*/  BSYNC B1 ;  /* 0x0000000000017941 */ /* 0x000fea0003800000 */
.L_x_210:
        /* <DEDUP_REMOVED lines=10> */
.L_x_213:
[----:B------:R-:W-:Y:S05]  /*6110*/  BSYNC B1 ;  /* 0x0000000000017941 */ /* 0x000fea0003800000 */
.L_x_212:
        /* <DEDUP_REMOVED lines=9> */
.L_x_215:
[----:B------:R-:W-:Y:S05]  /*61b0*/  BSYNC B1 ;  /* 0x0000000000017941 */ /* 0x000fea0003800000 */
.L_x_214:
        /* <DEDUP_REMOVED lines=9> */
.L_x_217:
[----:B------:R-:W-:Y:S05]  /*6250*/  BSYNC B1 ;  /* 0x0000000000017941 */ /* 0x000fea0003800000 */
.L_x_216:
        /* <DEDUP_REMOVED lines=10> */
.L_x_219:
[----:B------:R-:W-:Y:S05]  /*6300*/  BSYNC B1 ;  /* 0x0000000000017941 */ /* 0x000fea0003800000 */
.L_x_218:
        /* <DEDUP_REMOVED lines=10> */
.L_x_221:
[----:B------:R-:W-:Y:S05]  /*63b0*/  BSYNC B1 ;  /* 0x0000000000017941 */ /* 0x000fea0003800000 */
.L_x_220:
        /* <DEDUP_REMOVED lines=9> */
.L_x_223:
[----:B------:R-:W-:Y:S05]  /*6450*/  BSYNC B1 ;  /* 0x0000000000017941 */ /* 0x000fea0003800000 */
.L_x_222:
        /* <DEDUP_REMOVED lines=9> */
.L_x_225:
[----:B------:R-:W-:Y:S05]  /*64f0*/  BSYNC B1 ;  /* 0x0000000000017941 */ /* 0x000fea0003800000 */
.L_x_224:
        /* <DEDUP_REMOVED lines=10> */
.L_x_227:
[----:B------:R-:W-:Y:S05]  /*65a0*/  BSYNC B1 ;  /* 0x0000000000017941 */ /* 0x000fea0003800000 */
.L_x_226:
        /* <DEDUP_REMOVED lines=10> */
.L_x_229:
[----:B------:R-:W-:Y:S05]  /*6650*/  BSYNC B1 ;  /* 0x0000000000017941 */ /* 0x000fea0003800000 */
.L_x_228:
        /* <DEDUP_REMOVED lines=9> */
.L_x_231:
[----:B------:R-:W-:Y:S05]  /*66f0*/  BSYNC B1 ;  /* 0x0000000000017941 */ /* 0x000fea0003800000 */
.L_x_230:
        /* <DEDUP_REMOVED lines=9> */
.L_x_233:
[----:B------:R-:W-:Y:S05]  /*6790*/  BSYNC B1 ;  /* 0x0000000000017941 */ /* 0x000fea0003800000 */
.L_x_232:
        /* <DEDUP_REMOVED lines=10> */
.L_x_235:
[----:B------:R-:W-:Y:S05]  /*6840*/  BSYNC B1 ;  /* 0x0000000000017941 */ /* 0x000fea0003800000 */
.L_x_234:
        /* <DEDUP_REMOVED lines=10> */
.L_x_237:
[----:B------:R-:W-:Y:S05]  /*68f0*/  BSYNC B1 ;  /* 0x0000000000017941 */ /* 0x000fea0003800000 */
.L_x_236:
        /* <DEDUP_REMOVED lines=9> */
.L_x_239:
[----:B------:R-:W-:Y:S05]  /*6990*/  BSYNC B1 ;  /* 0x0000000000017941 */ /* 0x000fea0003800000 */
.L_x_238:
        /* <DEDUP_REMOVED lines=9> */
.L_x_241:
[----:B------:R-:W-:Y:S05]  /*6a30*/  BSYNC B1 ;  /* 0x0000000000017941 */ /* 0x000fea0003800000 */
.L_x_240:
        /* <DEDUP_REMOVED lines=10> */
.L_x_243:
[----:B------:R-:W-:Y:S05]  /*6ae0*/  BSYNC B1 ;  /* 0x0000000000017941 */ /* 0x000fea0003800000 */
.L_x_242:
        /* <DEDUP_REMOVED lines=10> */
.L_x_245:
[----:B------:R-:W-:Y:S05]  /*6b90*/  BSYNC B1 ;  /* 0x0000000000017941 */ /* 0x000fea0003800000 */
.L_x_244:
        /* <DEDUP_REMOVED lines=9> */
.L_x_247:
[----:B------:R-:W-:Y:S05]  /*6c30*/  BSYNC B1 ;  /* 0x0000000000017941 */ /* 0x000fea0003800000 */
.L_x_246:
        /* <DEDUP_REMOVED lines=9> */
.L_x_249:
[----:B------:R-:W-:Y:S05]  /*6cd0*/  BSYNC B1 ;  /* 0x0000000000017941 */ /* 0x000fea0003800000 */
.L_x_248:
        /* <DEDUP_REMOVED lines=10> */
.L_x_251:
[----:B------:R-:W-:Y:S05]  /*6d80*/  BSYNC B1 ;  /* 0x0000000000017941 */ /* 0x000fea0003800000 */
.L_x_250:
        /* <DEDUP_REMOVED lines=10> */
.L_x_253:
[----:B------:R-:W-:Y:S05]  /*6e30*/  BSYNC B1 ;  /* 0x0000000000017941 */ /* 0x000fea0003800000 */
.L_x_252:
        /* <DEDUP_REMOVED lines=9> */
.L_x_255:
[----:B------:R-:W-:Y:S05]  /*6ed0*/  BSYNC B1 ;  /* 0x0000000000017941 */ /* 0x000fea0003800000 */
.L_x_254:
        /* <DEDUP_REMOVED lines=9> */
.L_x_257:
[----:B------:R-:W-:Y:S05]  /*6f70*/  BSYNC B1 ;  /* 0x0000000000017941 */ /* 0x000fea0003800000 */
.L_x_256:
        /* <DEDUP_REMOVED lines=10> */
.L_x_259:
[----:B------:R-:W-:Y:S05]  /*7020*/  BSYNC B1 ;  /* 0x0000000000017941 */ /* 0x000fea0003800000 */
.L_x_258:
        /* <DEDUP_REMOVED lines=10> */
.L_x_261:
[----:B------:R-:W-:Y:S05]  /*70d0*/  BSYNC B1 ;  /* 0x0000000000017941 */ /* 0x000fea0003800000 */
.L_x_260:
        /* <DEDUP_REMOVED lines=9> */
.L_x_263:
[----:B------:R-:W-:Y:S05]  /*7170*/  BSYNC B1 ;  /* 0x0000000000017941 */ /* 0x000fea0003800000 */
.L_x_262:
        /* <DEDUP_REMOVED lines=9> */
.L_x_265:
[----:B------:R-:W-:Y:S05]  /*7210*/  BSYNC B1 ;  /* 0x0000000000017941 */ /* 0x000fea0003800000 */
.L_x_264:
        /* <DEDUP_REMOVED lines=10> */
.L_x_267:
[----:B------:R-:W-:Y:S05]  /*72c0*/  BSYNC B1 ;  /* 0x0000000000017941 */ /* 0x000fea0003800000 */
.L_x_266:
        /* <DEDUP_REMOVED lines=10> */
.L_x_269:
[----:B------:R-:W-:Y:S05]  /*7370*/  BSYNC B1 ;  /* 0x0000000000017941 */ /* 0x000fea0003800000 */
.L_x_268:
        /* <DEDUP_REMOVED lines=9> */
.L_x_271:
[----:B------:R-:W-:Y:S05]  /*7410*/  BSYNC B1 ;  /* 0x0000000000017941 */ /* 0x000fea0003800000 */
.L_x_270:
        /* <DEDUP_REMOVED lines=9> */
.L_x_273:
[----:B------:R-:W-:Y:S05]  /*74b0*/  BSYNC B1 ;  /* 0x0000000000017941 */ /* 0x000fea0003800000 */
.L_x_272:
        /* <DEDUP_REMOVED lines=10> */
.L_x_275:
[----:B------:R-:W-:Y:S05]  /*7560*/  BSYNC B1 ;  /* 0x0000000000017941 */ /* 0x000fea0003800000 */
.L_x_274:
        /* <DEDUP_REMOVED lines=10> */
.L_x_277:
[----:B------:R-:W-:Y:S05]  /*7610*/  BSYNC B1 ;  /* 0x0000000000017941 */ /* 0x000fea0003800000 */
.L_x_276:
        /* <DEDUP_REMOVED lines=9> */
.L_x_279:
[----:B------:R-:W-:Y:S05]  /*76b0*/  BSYNC B1 ;  /* 0x0000000000017941 */ /* 0x000fea0003800000 */
.L_x_278:
        /* <DEDUP_REMOVED lines=9> */
.L_x_281:
[----:B------:R-:W-:Y:S05]  /*7750*/  BSYNC B1 ;  /* 0x0000000000017941 */ /* 0x000fea0003800000 */
.L_x_280:
        /* <DEDUP_REMOVED lines=10> */
.L_x_283:
[----:B------:R-:W-:Y:S05]  /*7800*/  BSYNC B1 ;  /* 0x0000000000017941 */ /* 0x000fea0003800000 */
.L_x_282:
        /* <DEDUP_REMOVED lines=10> */
.L_x_285:
[----:B------:R-:W-:Y:S05]  /*78b0*/  BSYNC B1 ;  /* 0x0000000000017941 */ /* 0x000fea0003800000 */
.L_x_284:
        /* <DEDUP_REMOVED lines=9> */
.L_x_287:
[----:B------:R-:W-:Y:S05]  /*7950*/  BSYNC B1 ;  /* 0x0000000000017941 */ /* 0x000fea0003800000 */
.L_x_286:
[----:B0----5:R-:W-:Y:S01]  /*7960*/  IMAD.U32 R0, R19, 0x10000, RZ ;  /* 0x0001000013007824 */ /* 0x021fe200078e00ff */
[----:B------:R-:W-:Y:S01]  /*7970*/  ISETP.GT.AND P0, PT, R3, 0x8, P0 ;  /* 0x000000080300780c */ /* 0x000fe20000704270 */
[----:B------:R-:W-:Y:S01]  /*7980*/  @P1 IMAD.MOV.U32 R4, RZ, RZ, R10 ;  /* 0x000000ffff041224 */ /* 0x000fe200078e000a */
[----:B------:R-:W-:Y:S01]  /*7990*/  BSSY B1, `(.L_x_288) ;  /* 0x0000009000017945 */ /* 0x000fe20003800000 */
[----:B------:R-:W-:-:S04]  /*79a0*/  FMUL R5, R0, R155 ;  /* 0x0000009b00057220 */ /* 0x000fc80000400000 */
[----:B------:R-:W-:-:S05]  /*79b0*/  FFMA R5, R150, R154, R5 ;  /* 0x0000009a96057223 */ /* 0x000fca0000000005 */
[----:B------:R-:W-:-:S04]  /*79c0*/  F2FP.BF16.F32.PACK_AB R5, RZ, R5 ;  /* 0x00000005ff05723e */ /* 0x000fc800000010ff */
[----:B------:R-:W-:Y:S01]  /*79d0*/  PRMT R2, R5, 0x7610, R2 ;  /* 0x0000761005027816 */ /* 0x000fe20000000002 */
[----:B------:R-:W-:-:S05]  /*79e0*/  @P1 IMAD.MOV.U32 R5, RZ, RZ, R11 ;  /* 0x000000ffff051224 */ /* 0x000fca00078e000b */
[----:B------:R0:W-:Y:S01]  /*79f0*/  @P1 STG.E.U16 desc[UR36][R4.64+0x1f0], R2 ;  /* 0x0001f00204001986 */ /* 0x0001e2000c101524 */
[----:B------:R-:W-:Y:S05]  /*7a00*/  @!P0 BRA `(.L_x_289) ;  /* 0x0000000000048947 */ /* 0x000fea0003800000 */
[----:B------:R0:W5:Y:S02]  /*7a10*/  LDG.E.LTC128B.U16 R19, desc[UR36][R8.64+0x1f2] ;  /* 0x0001f22408137981 */ /* 0x000164000c1e1520 */
.L_x_289:
[----:B------:R-:W-:Y:S05]  /*7a20*/  BSYNC B1 ;  /* 0x0000000000017941 */ /* 0x000fea0003800000 */
.L_x_288:
[----:B------:R-:W-:Y:S05]  /*7a30*/  @!P0 BRA `(.L_x_290) ;  /* 0x0000002400488947 */ /* 0x000fea0003800000 */
[----:B-----5:R-:W-:-:S04]  /*7a40*/  IMAD.U32 R0, R19, 0x10000, RZ ;  /* 0x0001000013007824 */ /* 0x020fc800078e00ff */
[----:B------:R-:W-:-:S04]  /*7a50*/  FMUL R0, R0, R155 ;  /* 0x0000009b00007220 */ /* 0x000fc80000400000 */
[----:B------:R-:W-:-:S05]  /*7a60*/  FFMA R0, R151, R154, R0 ;  /* 0x0000009a97007223 */ /* 0x000fca0000000000 */
[----:B------:R-:W-:-:S05]  /*7a70*/  F2FP.BF16.F32.PACK_AB R0, RZ, R0 ;  /* 0x00000000ff00723e */ /* 0x000fca00000010ff */
[----:B------:R0:W-:Y:S01]  /*7a80*/  STG.E.U16 desc[UR36][R10.64+0x1f2], R0 ;  /* 0x0001f2000a007986 */ /* 0x0001e2000c101524 */
[----:B------:R-:W-:Y:S05]  /*7a90*/  BRA `(.L_x_290) ;  /* 0x0000002400307947 */ /* 0x000fea0003800000 */
.L_x_37:
[----:B------:R-:W-:Y:S01]  /*7aa0*/  ISETP.GT.AND P0, PT, R0, 0x1, PT ;  /* 0x000000010000780c */ /* 0x000fe20003f04270 */
[----:B------:R-:W-:Y:S01]  /*7ab0*/  ULDC.64 UR4, c[0x0][0x5c0] ;  /* 0x0001700000047ab9 */ /* 0x000fe20000000a00 */
[-C--:B------:R-:W-:Y:S01]  /*7ac0*/  FMUL R24, R24, R154.reuse ;  /* 0x0000009a18187220 */ /* 0x080fe20000400000 */
[-C--:B------:R-:W-:Y:S01]  /*7ad0*/  FMUL R25, R25, R154.reuse ;  /* 0x0000009a19197220 */ /* 0x080fe20000400000 */
[----:B------:R-:W-:Y:S01]  /*7ae0*/  ISETP.GT.AND P3, PT, R3, RZ, P0 ;  /* 0x000000ff0300720c */ /* 0x000fe20000764270 */
[-C--:B------:R-:W-:Y:S01]  /*7af0*/  FMUL R26, R26, R154.reuse ;  /* 0x0000009a1a1a7220 */ /* 0x080fe20000400000 */
[----:B------:R-:W-:Y:S01]  /*7b00*/  LEA R4, P4, R6, UR4, 0x1 ;  /* 0x0000000406047c11 */ /* 0x000fe2000f8808ff */
[----:B------:R-:W-:Y:S01]  /*7b10*/  FMUL R27, R27, R154 ;  /* 0x0000009a1b1b7220 */ /* 0x000fe20000400000 */
[----:B------:R-:W-:Y:S01]  /*7b20*/  F2FP.BF16.F32.PACK_AB R24, RZ, R24 ;  /* 0x00000018ff18723e */ /* 0x000fe200000010ff */
[-C--:B------:R-:W-:Y:S01]  /*7b30*/  FMUL R28, R28, R154.reuse ;  /* 0x0000009a1c1c7220 */ /* 0x080fe20000400000 */
[----:B------:R-:W-:Y:S01]  /*7b40*/  LEA.HI.X R5, R6, UR5, R179, 0x1, P4 ;  /* 0x0000000506057c11 */ /* 0x000fe2000a0f0cb3 */
[-C--:B------:R-:W-:Y:S01]  /*7b50*/  FMUL R29, R29, R154.reuse ;  /* 0x0000009a1d1d7220 */ /* 0x080fe20000400000 */
[----:B------:R-:W-:Y:S01]  /*7b60*/  F2FP.BF16.F32.PACK_AB R25, RZ, R25 ;  /* 0x00000019ff19723e */ /* 0x000fe200000010ff */
[-C--:B------:R-:W-:Y:S01]  /*7b70*/  FMUL R30, R30, R154.reuse ;  /* 0x0000009a1e1e7220 */ /* 0x080fe20000400000 */
[----:B------:R-:W-:Y:S01]  /*7b80*/  SHF.L.U64.HI R11, R10, 0x4, R11 ;  /* 0x000000040a0b7819 */ /* 0x000fe2000001020b */
[----:B------:R-:W-:Y:S01]  /*7b90*/  @P1 STG.E.U16 desc[UR36][R4.64], R24 ;  /* 0x0000001804001986 */ /* 0x000fe2000c101524 */
[----:B------:R-:W-:Y:S01]  /*7ba0*/  ISETP.GT.AND P1, PT, R0, 0x8, PT ;  /* 0x000000080000780c */ /* 0x000fe20003f24270 */
[----:B------:R-:W-:Y:S01]  /*7bb0*/  FMUL R31, R31, R154 ;  /* 0x0000009a1f1f7220 */ /* 0x000fe20000400000 */
[C---:B------:R-:W-:Y:S01]  /*7bc0*/  ISETP.GT.AND P4, PT, R3.reuse, 0x8, P0 ;  /* 0x000000080300780c */ /* 0x040fe20000784270 */
[----:B------:R-:W-:Y:S01]  /*7bd0*/  @P3 STG.E.U16 desc[UR36][R4.64+0x2], R25 ;  /* 0x0000021904003986 */ /* 0x000fe2000c101524 */
[----:B------:R-:W-:Y:S01]  /*7be0*/  LEA R6, P3, R10, R4, 0x4 ;  /* 0x000000040a067211 */ /* 0x000fe200078620ff */
[-C--:B------:R-:W-:Y:S01]  /*7bf0*/  FMUL R32, R32, R154.reuse ;  /* 0x0000009a20207220 */ /* 0x080fe20000400000 */
[----:B------:R-:W-:Y:S01]  /*7c00*/  ISETP.GT.AND P2, PT, R3, 0x8, P2 ;  /* 0x000000080300780c */ /* 0x000fe20001744270 */
[-C--:B------:R-:W-:Y:S01]  /*7c10*/  FMUL R33, R33, R154.reuse ;  /* 0x0000009a21217220 */ /* 0x080fe20000400000 */
[----:B------:R-:W-:Y:S01]  /*7c20*/  ISETP.GT.AND P0, PT, R0, 0x9, PT ;  /* 0x000000090000780c */ /* 0x000fe20003f04270 */
[----:B------:R-:W-:Y:S01]  /*7c30*/  IMAD.X R7, R11, 0x1, R5, P3 ;  /* 0x000000010b077824 */ /* 0x000fe200018e0605 */
[C---:B------:R-:W-:Y:S01]  /*7c40*/  ISETP.GT.AND P5, PT, R3.reuse, RZ, P1 ;  /* 0x000000ff0300720c */ /* 0x040fe20000fa4270 */
[-C--:B------:R-:W-:Y:S01]  /*7c50*/  FMUL R34, R34, R154.reuse ;  /* 0x0000009a22227220 */ /* 0x080fe20000400000 */
[----:B------:R-:W-:Y:S01]  /*7c60*/  ISETP.GT.AND P3, PT, R3, RZ, P0 ;  /* 0x000000ff0300720c */ /* 0x000fe20000764270 */
[----:B------:R-:W-:Y:S01]  /*7c70*/  FMUL R35, R35, R154 ;  /* 0x0000009a23237220 */ /* 0x000fe20000400000 */
[----:B------:R-:W-:Y:S01]  /*7c80*/  F2FP.BF16.F32.PACK_AB R26, RZ, R26 ;  /* 0x0000001aff1a723e */ /* 0x000fe200000010ff */
[-C--:B------:R-:W-:Y:S01]  /*7c90*/  FMUL R36, R36, R154.reuse ;  /* 0x0000009a24247220 */ /* 0x080fe20000400000 */
[----:B------:R-:W-:Y:S01]  /*7ca0*/  F2FP.BF16.F32.PACK_AB R27, RZ, R27 ;  /* 0x0000001bff1b723e */ /* 0x000fe200000010ff */
[----:B------:R-:W-:Y:S01]  /*7cb0*/  FMUL R37, R37, R154 ;  /* 0x0000009a25257220 */ /* 0x000fe20000400000 */
[----:B------:R-:W-:Y:S01]  /*7cc0*/  F2FP.BF16.F32.PACK_AB R28, RZ, R28 ;  /* 0x0000001cff1c723e */ /* 0x000fe200000010ff */
[----:B------:R-:W-:Y:S01]  /*7cd0*/  @P2 STG.E.U16 desc[UR36][R6.64], R26 ;  /* 0x0000001a06002986 */ /* 0x000fe2000c101524 */
[----:B------:R-:W-:Y:S01]  /*7ce0*/  F2FP.BF16.F32.PACK_AB R29, RZ, R29 ;  /* 0x0000001dff1d723e */ /* 0x000fe200000010ff */
[-C--:B------:R-:W-:Y:S01]  /*7cf0*/  FMUL R38, R38, R154.reuse ;  /* 0x0000009a26267220 */ /* 0x080fe20000400000 */
[----:B------:R-:W-:Y:S01]  /*7d00*/  ISETP.GT.AND P2, PT, R3, 0x8, P1 ;  /* 0x000000080300780c */ /* 0x000fe20000f44270 */
[----:B------:R-:W-:Y:S01]  /*7d10*/  @P4 STG.E.U16 desc[UR36][R6.64+0x2], R27 ;  /* 0x0000021b06004986 */ /* 0x000fe2000c101524 */
[----:B------:R-:W-:Y:S01]  /*7d20*/  ISETP.GT.AND P1, PT, R0, 0x10, PT ;  /* 0x000000100000780c */ /* 0x000fe20003f24270 */
[----:B------:R-:W-:Y:S01]  /*7d30*/  FMUL R39, R39, R154 ;  /* 0x0000009a27277220 */ /* 0x000fe20000400000 */
[----:B------:R-:W-:Y:S01]  /*7d40*/  F2FP.BF16.F32.PACK_AB R30, RZ, R30 ;  /* 0x0000001eff1e723e */ /* 0x000fe200000010ff */
[----:B------:R-:W-:Y:S01]  /*7d50*/  @P5 STG.E.U16 desc[UR36][R4.64+0x10], R28 ;  /* 0x0000101c04005986 */ /* 0x000fe2000c101524 */
[C---:B------:R-:W-:Y:S01]  /*7d60*/  ISETP.GT.AND P4, PT, R3.reuse, RZ, P1 ;  /* 0x000000ff0300720c */ /* 0x040fe20000f84270 */
[-C--:B------:R-:W-:Y:S01]  /*7d70*/  FMUL R40, R40, R154.reuse ;  /* 0x0000009a28287220 */ /* 0x080fe20000400000 */
[----:B------:R-:W-:Y:S01]  /*7d80*/  F2FP.BF16.F32.PACK_AB R31, RZ, R31 ;  /* 0x0000001fff1f723e */ /* 0x000fe200000010ff */
[----:B------:R-:W-:Y:S01]  /*7d90*/  @P3 STG.E.U16 desc[UR36][R4.64+0x12], R29 ;  /* 0x0000121d04003986 */ /* 0x000fe2000c101524 */
[----:B------:R-:W-:Y:S01]  /*7da0*/  ISETP.GT.AND P3, PT, R3, 0x8, P0 ;  /* 0x000000080300780c */ /* 0x000fe20000764270 */
[----:B------:R-:W-:Y:S01]  /*7db0*/  FMUL R41, R41, R154 ;  /* 0x0000009a29297220 */ /* 0x000fe20000400000 */
[----:B------:R-:W-:Y:S01]  /*7dc0*/  ISETP.GT.AND P0, PT, R0, 0x11, PT ;  /* 0x000000110000780c */ /* 0x000fe20003f04270 */
[----:B------:R-:W-:Y:S01]  /*7dd0*/  @P2 STG.E.U16 desc[UR36][R6.64+0x10], R30 ;  /* 0x0000101e06002986 */ /* 0x000fe2000c101524 */
[----:B------:R-:W-:Y:S01]  /*7de0*/  F2FP.BF16.F32.PACK_AB R32, RZ, R32 ;  /* 0x00000020ff20723e */ /* 0x000fe200000010ff */
[-C--:B------:R-:W-:Y:S01]  /*7df0*/  FMUL R42, R42, R154.reuse ;  /* 0x0000009a2a2a7220 */ /* 0x080fe20000400000 */
[----:B------:R-:W-:Y:S01]  /*7e00*/  ISETP.GT.AND P5, PT, R3, RZ, P0 ;  /* 0x000000ff0300720c */ /* 0x000fe200007a4270 */
[-C--:B------:R-:W-:Y:S01]  /*7e10*/  FMUL R43, R43, R154.reuse ;  /* 0x0000009a2b2b7220 */ /* 0x080fe20000400000 */
[----:B------:R-:W-:Y:S01]  /*7e20*/  ISETP.GT.AND P2, PT, R3, 0x8, P1 ;  /* 0x000000080300780c */ /* 0x000fe20000f44270 */
[-C--:B------:R-:W-:Y:S01]  /*7e30*/  FMUL R44, R44, R154.reuse ;  /* 0x0000009a2c2c7220 */ /* 0x080fe20000400000 */
[----:B------:R-:W-:Y:S01]  /*7e40*/  ISETP.GT.AND P1, PT, R0, 0x18, PT ;  /* 0x000000180000780c */ /* 0x000fe20003f24270 */
[-C--:B------:R-:W-:Y:S01]  /*7e50*/  FMUL R45, R45, R154.reuse ;  /* 0x0000009a2d2d7220 */ /* 0x080fe20000400000 */
[----:B------:R-:W-:Y:S01]  /*7e60*/  F2FP.BF16.F32.PACK_AB R33, RZ, R33 ;  /* 0x00000021ff21723e */ /* 0x000fe200000010ff */
[----:B------:R-:W-:Y:S01]  /*7e70*/  @P3 STG.E.U16 desc[UR36][R6.64+0x12], R31 ;  /* 0x0000121f06003986 */ /* 0x000fe2000c101524 */
[C---:B------:R-:W-:Y:S01]  /*7e80*/  ISETP.GT.AND P3, PT, R3.reuse, 0x8, P0 ;  /* 0x000000080300780c */ /* 0x040fe20000764270 */
[-C--:B------:R-:W-:Y:S01]  /*7e90*/  FMUL R46, R46, R154.reuse ;  /* 0x0000009a2e2e7220 */ /* 0x080fe20000400000 */
[----:B------:R-:W-:Y:S01]  /*7ea0*/  ISETP.GT.AND P0, PT, R0, 0x19, PT ;  /* 0x000000190000780c */ /* 0x000fe20003f04270 */
[----:B------:R-:W-:Y:S01]  /*7eb0*/  @P4 STG.E.U16 desc[UR36][R4.64+0x20], R32 ;  /* 0x0000202004004986 */ /* 0x000fe2000c101524 */
[----:B------:R-:W-:Y:S01]  /*7ec0*/  ISETP.GT.AND P4, PT, R3, RZ, P1 ;  /* 0x000000ff0300720c */ /* 0x000fe20000f84270 */
[----:B------:R-:W-:Y:S01]  /*7ed0*/  FMUL R47, R47, R154 ;  /* 0x0000009a2f2f7220 */ /* 0x000fe20000400000 */
[----:B------:R-:W-:Y:S01]  /*7ee0*/  F2FP.BF16.F32.PACK_AB R34, RZ, R34 ;  /* 0x00000022ff22723e */ /* 0x000fe200000010ff */
[----:B------:R-:W-:Y:S01]  /*7ef0*/  @P5 STG.E.U16 desc[UR36][R4.64+0x22], R33 ;  /* 0x0000222104005986 */ /* 0x000fe2000c101524 */
[----:B------:R-:W-:Y:S01]  /*7f00*/  ISETP.GT.AND P5, PT, R3, RZ, P0 ;  /* 0x000000ff0300720c */ /* 0x000fe200007a4270 */
[----:B------:R-:W-:Y:S01]  /*7f10*/  FMUL R48, R48, R154 ;  /* 0x0000009a30307220 */ /* 0x000fe20000400000 */
[----:B------:R-:W-:Y:S01]  /*7f20*/  F2FP.BF16.F32.PACK_AB R35, RZ, R35 ;  /* 0x00000023ff23723e */ /* 0x000fe200000010ff */
[----:B------:R-:W-:Y:S01]  /*7f30*/  @P2 STG.E.U16 desc[UR36][R6.64+0x20], R34 ;  /* 0x0000202206002986 */ /* 0x000fe2000c101524 */
[----:B------:R-:W-:Y:S01]  /*7f40*/  F2FP.BF16.F32.PACK_AB R36, RZ, R36 ;  /* 0x00000024ff24723e */ /* 0x000fe200000010ff */
[-C--:B------:R-:W-:Y:S01]  /*7f50*/  FMUL R49, R49, R154.reuse ;  /* 0x0000009a31317220 */ /* 0x080fe20000400000 */
[C---:B------:R-:W-:Y:S01]  /*7f60*/  ISETP.GT.AND P2, PT, R3.reuse, 0x8, P1 ;  /* 0x000000080300780c */ /* 0x040fe20000f44270 */
[----:B------:R-:W-:Y:S01]  /*7f70*/  @P3 STG.E.U16 desc[UR36][R6.64+0x22], R35 ;  /* 0x0000222306003986 */ /* 0x000fe2000c101524 */
[----:B------:R-:W-:Y:S01]  /*7f80*/  ISETP.GT.AND P1, PT, R0, 0x20, PT ;  /* 0x000000200000780c */ /* 0x000fe20003f24270 */
[-C--:B------:R-:W-:Y:S01]  /*7f90*/  FMUL R50, R50, R154.reuse ;  /* 0x0000009a32327220 */ /* 0x080fe20000400000 */
[----:B------:R-:W-:Y:S01]  /*7fa0*/  F2FP.BF16.F32.PACK_AB R37, RZ, R37 ;  /* 0x00000025ff25723e */ /* 0x000fe200000010ff */
[----:B------:R-:W-:Y:S01]  /*7fb0*/  @P4 STG.E.U16 desc[UR36][R4.64+0x30], R36 ;  /* 0x0000302404004986 */ /* 0x000fe2000c101524 */
[----:B------:R-:W-:Y:S01]  /*7fc0*/  ISETP.GT.AND P3, PT, R3, 0x8, P0 ;  /* 0x000000080300780c */ /* 0x000fe20000764270 */
[-C--:B------:R-:W-:Y:S01]  /*7fd0*/  FMUL R51, R51, R154.reuse ;  /* 0x0000009a33337220 */ /* 0x080fe20000400000 */
[----:B------:R-:W-:Y:S01]  /*7fe0*/  ISETP.GT.AND P0, PT, R0, 0x21, PT ;  /* 0x000000210000780c */ /* 0x000fe20003f04270 */
[----:B------:R-:W-:Y:S01]  /*7ff0*/  @P5 STG.E.U16 desc[UR36][R4.64+0x32], R37 ;  /* 0x0000322504005986 */ /* 0x000fe2000c101524 */
[----:B------:R-:W-:Y:S01]  /*8000*/  ISETP.GT.AND P4, PT, R3, RZ, P1 ;  /* 0x000000ff0300720c */ /* 0x000fe20000f84270 */
[----:B------:R-:W-:Y:S01]  /*8010*/  FMUL R52, R52, R154 ;  /* 0x0000009a34347220 */ /* 0x000fe20000400000 */
[----:B------:R-:W-:Y:S01]  /*8020*/  F2FP.BF16.F32.PACK_AB R38, RZ, R38 ;  /* 0x00000026ff26723e */ /* 0x000fe200000010ff */
[-C--:B------:R-:W-:Y:S01]  /*8030*/  FMUL R53, R53, R154.reuse ;  /* 0x0000009a35357220 */ /* 0x080fe20000400000 */
        /* <DEDUP_REMOVED lines=325> */
[----:B------:R-:W-:Y:S01]  /*9490*/  FMUL R151, R151, R154 ;  /* 0x0000009a97977220 */ /* 0x000fe20000400000 */
[----:B------:R-:W-:Y:S01]  /*94a0*/  ISETP.GT.AND P2, PT, R3, 0x8, P1 ;  /* 0x000000080300780c */ /* 0x000fe20000f44270 */
[----:B------:R-:W-:Y:S01]  /*94b0*/  @P3 STG.E.U16 desc[UR36][R6.64+0x132], R103 ;  /* 0x0001326706003986 */ /* 0x000fe2000c101524 */
[----:B------:R-:W-:-:S02]  /*94c0*/  ISETP.GT.AND P1, PT, R0, 0xa8, PT ;  /* 0x000000a80000780c */ /* 0x000fc40003f24270 */
[----:B------:R-:W-:Y:S01]  /*94d0*/  F2FP.BF16.F32.PACK_AB R105, RZ, R105 ;  /* 0x00000069ff69723e */ /* 0x000fe200000010ff */
[----:B------:R-:W-:Y:S01]  /*94e0*/  @P4 STG.E.U16 desc[UR36][R4.64+0x140], R104 ;  /* 0x0001406804004986 */ /* 0x000fe2000c101524 */
[C---:B------:R-:W-:Y:S02]  /*94f0*/  ISETP.GT.AND P3, PT, R3.reuse, 0x8, P0 ;  /* 0x000000080300780c */ /* 0x040fe40000764270 */
[----:B------:R-:W-:Y:S01]  /*9500*/  ISETP.GT.AND P0, PT, R0, 0xa9, PT ;  /* 0x000000a90000780c */ /* 0x000fe20003f04270 */
[----:B------:R-:W-:Y:S01]  /*9510*/  @P5 STG.E.U16 desc[UR36][R4.64+0x142], R105 ;  /* 0x0001426904005986 */ /* 0x000fe2000c101524 */
[C---:B------:R-:W-:Y:S02]  /*9520*/  ISETP.GT.AND P4, PT, R3.reuse, RZ, P1 ;  /* 0x000000ff0300720c */ /* 0x040fe40000f84270 */
[----:B------:R-:W-:Y:S02]  /*9530*/  F2FP.BF16.F32.PACK_AB R106, RZ, R106 ;  /* 0x0000006aff6a723e */ /* 0x000fe400000010ff */
[----:B------:R-:W-:-:S02]  /*9540*/  ISETP.GT.AND P5, PT, R3, RZ, P0 ;  /* 0x000000ff0300720c */ /* 0x000fc400007a4270 */
[----:B------:R-:W-:Y:S01]  /*9550*/  F2FP.BF16.F32.PACK_AB R107, RZ, R107 ;  /* 0x0000006bff6b723e */ /* 0x000fe200000010ff */
[----:B------:R-:W-:Y:S01]  /*9560*/  @P2 STG.E.U16 desc[UR36][R6.64+0x140], R106 ;  /* 0x0001406a06002986 */ /* 0x000fe2000c101524 */
[----:B------:R-:W-:Y:S02]  /*9570*/  F2FP.BF16.F32.PACK_AB R108, RZ, R108 ;  /* 0x0000006cff6c723e */ /* 0x000fe400000010ff */
[C---:B------:R-:W-:Y:S01]  /*9580*/  ISETP.GT.AND P2, PT, R3.reuse, 0x8, P1 ;  /* 0x000000080300780c */ /* 0x040fe20000f44270 */
[----:B------:R-:W-:Y:S01]  /*9590*/  @P3 STG.E.U16 desc[UR36][R6.64+0x142], R107 ;  /* 0x0001426b06003986 */ /* 0x000fe2000c101524 */
[----:B------:R-:W-:Y:S02]  /*95a0*/  ISETP.GT.AND P1, PT, R0, 0xb0, PT ;  /* 0x000000b00000780c */ /* 0x000fe40003f24270 */
[----:B------:R-:W-:Y:S01]  /*95b0*/  F2FP.BF16.F32.PACK_AB R109, RZ, R109 ;  /* 0x0000006dff6d723e */ /* 0x000fe200000010ff */
[----:B------:R-:W-:Y:S01]  /*95c0*/  @P4 STG.E.U16 desc[UR36][R4.64+0x150], R108 ;  /* 0x0001506c04004986 */ /* 0x000fe2000c101524 */
[----:B------:R-:W-:-:S02]  /*95d0*/  ISETP.GT.AND P3, PT, R3, 0x8, P0 ;  /* 0x000000080300780c */ /* 0x000fc40000764270 */
[----:B------:R-:W-:Y:S01]  /*95e0*/  ISETP.GT.AND P0, PT, R0, 0xb1, PT ;  /* 0x000000b10000780c */ /* 0x000fe20003f04270 */
[----:B------:R-:W-:Y:S01]  /*95f0*/  @P5 STG.E.U16 desc[UR36][R4.64+0x152], R109 ;  /* 0x0001526d04005986 */ /* 0x000fe2000c101524 */
[C---:B------:R-:W-:Y:S02]  /*9600*/  ISETP.GT.AND P4, PT, R3.reuse, RZ, P1 ;  /* 0x000000ff0300720c */ /* 0x040fe40000f84270 */
[----:B------:R-:W-:Y:S02]  /*9610*/  F2FP.BF16.F32.PACK_AB R110, RZ, R110 ;  /* 0x0000006eff6e723e */ /* 0x000fe400000010ff */
[----:B------:R-:W-:Y:S02]  /*9620*/  ISETP.GT.AND P5, PT, R3, RZ, P0 ;  /* 0x000000ff0300720c */ /* 0x000fe400007a4270 */
[----:B------:R-:W-:Y:S01]  /*9630*/  F2FP.BF16.F32.PACK_AB R111, RZ, R111 ;  /* 0x0000006fff6f723e */ /* 0x000fe200000010ff */
[----:B------:R-:W-:Y:S01]  /*9640*/  @P2 STG.E.U16 desc[UR36][R6.64+0x150], R110 ;  /* 0x0001506e06002986 */ /* 0x000fe2000c101524 */
[----:B------:R-:W-:-:S02]  /*9650*/  F2FP.BF16.F32.PACK_AB R112, RZ, R112 ;  /* 0x00000070ff70723e */ /* 0x000fc400000010ff */
[C---:B------:R-:W-:Y:S01]  /*9660*/  ISETP.GT.AND P2, PT, R3.reuse, 0x8, P1 ;  /* 0x000000080300780c */ /* 0x040fe20000f44270 */
[----:B------:R-:W-:Y:S01]  /*9670*/  @P3 STG.E.U16 desc[UR36][R6.64+0x152], R111 ;  /* 0x0001526f06003986 */ /* 0x000fe2000c101524 */
[C---:B------:R-:W-:Y:S02]  /*9680*/  ISETP.GT.AND P1, PT, R0.reuse, 0xb8, PT ;  /* 0x000000b80000780c */ /* 0x040fe40003f24270 */
[----:B------:R-:W-:Y:S01]  /*9690*/  F2FP.BF16.F32.PACK_AB R113, RZ, R113 ;  /* 0x00000071ff71723e */ /* 0x000fe200000010ff */
[----:B------:R-:W-:Y:S01]  /*96a0*/  @P4 STG.E.U16 desc[UR36][R4.64+0x160], R112 ;  /* 0x0001607004004986 */ /* 0x000fe2000c101524 */
[C---:B------:R-:W-:Y:S02]  /*96b0*/  ISETP.GT.AND P3, PT, R3.reuse, 0x8, P0 ;  /* 0x000000080300780c */ /* 0x040fe40000764270 */
[----:B------:R-:W-:Y:S01]  /*96c0*/  ISETP.GT.AND P0, PT, R0, 0xb9, PT ;  /* 0x000000b90000780c */ /* 0x000fe20003f04270 */
[----:B------:R-:W-:Y:S01]  /*96d0*/  @P5 STG.E.U16 desc[UR36][R4.64+0x162], R113 ;  /* 0x0001627104005986 */ /* 0x000fe2000c101524 */
[----:B------:R-:W-:-:S02]  /*96e0*/  ISETP.GT.AND P4, PT, R3, RZ, P1 ;  /* 0x000000ff0300720c */ /* 0x000fc40000f84270 */
[----:B------:R-:W-:Y:S02]  /*96f0*/  F2FP.BF16.F32.PACK_AB R114, RZ, R114 ;  /* 0x00000072ff72723e */ /* 0x000fe400000010ff */
[C---:B------:R-:W-:Y:S02]  /*9700*/  ISETP.GT.AND P5, PT, R3.reuse, RZ, P0 ;  /* 0x000000ff0300720c */ /* 0x040fe400007a4270 */
[----:B------:R-:W-:Y:S01]  /*9710*/  F2FP.BF16.F32.PACK_AB R115, RZ, R115 ;  /* 0x00000073ff73723e */ /* 0x000fe200000010ff */
[----:B------:R-:W-:Y:S01]  /*9720*/  @P2 STG.E.U16 desc[UR36][R6.64+0x160], R114 ;  /* 0x0001607206002986 */ /* 0x000fe2000c101524 */
[----:B------:R-:W-:Y:S02]  /*9730*/  F2FP.BF16.F32.PACK_AB R116, RZ, R116 ;  /* 0x00000074ff74723e */ /* 0x000fe400000010ff */
        /* <DEDUP_REMOVED lines=65> */
[----:B------:R-:W-:Y:S02]  /*9b50*/  ISETP.GT.AND P5, PT, R3, RZ, P0 ;  /* 0x000000ff0300720c */ /* 0x000fe400007a4270 */
[----:B------:R-:W-:Y:S02]  /*9b60*/  F2FP.BF16.F32.PACK_AB R134, RZ, R134 ;  /* 0x00000086ff86723e */ /* 0x000fe400000010ff */
[----:B------:R-:W-:Y:S02]  /*9b70*/  F2FP.BF16.F32.PACK_AB R135, RZ, R135 ;  /* 0x00000087ff87723e */ /* 0x000fe400000010ff */
[----:B------:R-:W-:Y:S01]  /*9b80*/  F2FP.BF16.F32.PACK_AB R136, RZ, R136 ;  /* 0x00000088ff88723e */ /* 0x000fe200000010ff */
[----:B------:R-:W-:Y:S01]  /*9b90*/  @P2 STG.E.U16 desc[UR36][R6.64+0x1b0], R134 ;  /* 0x0001b08606002986 */ /* 0x000fe2000c101524 */
[----:B------:R-:W-:-:S02]  /*9ba0*/  F2FP.BF16.F32.PACK_AB R137, RZ, R137 ;  /* 0x00000089ff89723e */ /* 0x000fc400000010ff */
[C---:B------:R-:W-:Y:S01]  /*9bb0*/  ISETP.GT.AND P1, PT, R3.reuse, 0x8, P1 ;  /* 0x000000080300780c */ /* 0x040fe20000f24270 */
[----:B------:R-:W-:Y:S01]  /*9bc0*/  @P3 STG.E.U16 desc[UR36][R6.64+0x1b2], R135 ;  /* 0x0001b28706003986 */ /* 0x000fe2000c101524 */
[C---:B------:R-:W-:Y:S02]  /*9bd0*/  ISETP.GT.AND P2, PT, R3.reuse, 0x8, P0 ;  /* 0x000000080300780c */ /* 0x040fe40000744270 */
[C---:B------:R-:W-:Y:S01]  /*9be0*/  ISETP.GT.AND P0, PT, R0.reuse, 0xe9, PT ;  /* 0x000000e90000780c */ /* 0x040fe20003f04270 */
[----:B------:R-:W-:Y:S01]  /*9bf0*/  @P4 STG.E.U16 desc[UR36][R4.64+0x1c0], R136 ;  /* 0x0001c08804004986 */ /* 0x000fe2000c101524 */
[----:B------:R-:W-:Y:S02]  /*9c00*/  ISETP.GT.AND P4, PT, R0, 0xe8, PT ;  /* 0x000000e80000780c */ /* 0x000fe40003f84270 */
[----:B------:R-:W-:Y:S01]  /*9c10*/  F2FP.BF16.F32.PACK_AB R138, RZ, R138 ;  /* 0x0000008aff8a723e */ /* 0x000fe200000010ff */
[----:B------:R-:W-:Y:S01]  /*9c20*/  @P5 STG.E.U16 desc[UR36][R4.64+0x1c2], R137 ;  /* 0x0001c28904005986 */ /* 0x000fe2000c101524 */
[----:B------:R-:W-:-:S02]  /*9c30*/  ISETP.GT.AND P5, PT, R3, RZ, P4 ;  /* 0x000000ff0300720c */ /* 0x000fc400027a4270 */
[----:B------:R-:W-:Y:S01]  /*9c40*/  F2FP.BF16.F32.PACK_AB R139, RZ, R139 ;  /* 0x0000008bff8b723e */ /* 0x000fe200000010ff */
[----:B------:R-:W-:Y:S01]  /*9c50*/  @P1 STG.E.U16 desc[UR36][R6.64+0x1c0], R138 ;  /* 0x0001c08a06001986 */ /* 0x000fe2000c101524 */
[----:B------:R-:W-:Y:S02]  /*9c60*/  F2FP.BF16.F32.PACK_AB R140, RZ, R140 ;  /* 0x0000008cff8c723e */ /* 0x000fe400000010ff */
[C---:B------:R-:W-:Y:S01]  /*9c70*/  ISETP.GT.AND P3, PT, R3.reuse, RZ, P0 ;  /* 0x000000ff0300720c */ /* 0x040fe20000764270 */
[----:B------:R-:W-:Y:S01]  /*9c80*/  @P2 STG.E.U16 desc[UR36][R6.64+0x1c2], R139 ;  /* 0x0001c28b06002986 */ /* 0x000fe2000c101524 */
[C---:B------:R-:W-:Y:S02]  /*9c90*/  ISETP.GT.AND P4, PT, R3.reuse, 0x8, P4 ;  /* 0x000000080300780c */ /* 0x040fe40002784270 */
[----:B------:R-:W-:Y:S02]  /*9ca0*/  F2FP.BF16.F32.PACK_AB R141, RZ, R141 ;  /* 0x0000008dff8d723e */ /* 0x000fe400000010ff */
[----:B------:R-:W-:Y:S01]  /*9cb0*/  F2FP.BF16.F32.PACK_AB R142, RZ, R142 ;  /* 0x0000008eff8e723e */ /* 0x000fe200000010ff */
[----:B------:R-:W-:Y:S01]  /*9cc0*/  @P5 STG.E.U16 desc[UR36][R4.64+0x1d0], R140 ;  /* 0x0001d08c04005986 */ /* 0x000fe2000c101524 */
[----:B------:R-:W-:-:S02]  /*9cd0*/  ISETP.GT.AND P5, PT, R3, 0x8, P0 ;  /* 0x000000080300780c */ /* 0x000fc400007a4270 */
[----:B------:R-:W-:Y:S02]  /*9ce0*/  F2FP.BF16.F32.PACK_AB R143, RZ, R143 ;  /* 0x0000008fff8f723e */ /* 0x000fe400000010ff */
[C---:B------:R-:W-:Y:S01]  /*9cf0*/  ISETP.GT.AND P0, PT, R0.reuse, 0xf1, PT ;  /* 0x000000f10000780c */ /* 0x040fe20003f04270 */
[----:B------:R-:W-:Y:S01]  /*9d00*/  @P3 STG.E.U16 desc[UR36][R4.64+0x1d2], R141 ;  /* 0x0001d28d04003986 */ /* 0x000fe2000c101524 */
[----:B------:R-:W-:Y:S02]  /*9d10*/  ISETP.GT.AND P3, PT, R0, 0xf0, PT ;  /* 0x000000f00000780c */ /* 0x000fe40003f64270 */
[----:B------:R-:W-:Y:S01]  /*9d20*/  F2FP.BF16.F32.PACK_AB R144, RZ, R144 ;  /* 0x00000090ff90723e */ /* 0x000fe200000010ff */
[----:B------:R-:W-:Y:S01]  /*9d30*/  @P4 STG.E.U16 desc[UR36][R6.64+0x1d0], R142 ;  /* 0x0001d08e06004986 */ /* 0x000fe2000c101524 */
[C---:B------:R-:W-:Y:S02]  /*9d40*/  ISETP.GT.AND P4, PT, R3.reuse, RZ, P3 ;  /* 0x000000ff0300720c */ /* 0x040fe40001f84270 */
[C---:B------:R-:W-:Y:S01]  /*9d50*/  ISETP.GT.AND P3, PT, R3.reuse, 0x8, P3 ;  /* 0x000000080300780c */ /* 0x040fe20001f64270 */
[----:B------:R-:W-:Y:S01]  /*9d60*/  @P5 STG.E.U16 desc[UR36][R6.64+0x1d2], R143 ;  /* 0x0001d28f06005986 */ /* 0x000fe2000c101524 */
[----:B------:R-:W-:-:S02]  /*9d70*/  ISETP.GT.AND P5, PT, R3, RZ, P0 ;  /* 0x000000ff0300720c */ /* 0x000fc400007a4270 */
[----:B------:R-:W-:Y:S02]  /*9d80*/  F2FP.BF16.F32.PACK_AB R145, RZ, R145 ;  /* 0x00000091ff91723e */ /* 0x000fe400000010ff */
[C---:B------:R-:W-:Y:S02]  /*9d90*/  ISETP.GT.AND P0, PT, R3.reuse, 0x8, P0 ;  /* 0x000000080300780c */ /* 0x040fe40000704270 */
[C---:B------:R-:W-:Y:S02]  /*9da0*/  ISETP.GT.AND P1, PT, R0.reuse, 0xf9, PT ;  /* 0x000000f90000780c */ /* 0x040fe40003f24270 */
[----:B------:R-:W-:Y:S01]  /*9db0*/  ISETP.GT.AND P2, PT, R0, 0xf8, PT ;  /* 0x000000f80000780c */ /* 0x000fe20003f44270 */
[----:B------:R-:W-:Y:S01]  /*9dc0*/  @P4 STG.E.U16 desc[UR36][R4.64+0x1e0], R144 ;  /* 0x0001e09004004986 */ /* 0x000fe2000c101524 */
[C---:B------:R-:W-:Y:S01]  /*9dd0*/  ISETP.GT.AND P4, PT, R3.reuse, RZ, P1 ;  /* 0x000000ff0300720c */ /* 0x040fe20000f84270 */
[----:B------:R-:W-:Y:S01]  /*9de0*/  @P3 IMAD.MOV.U32 R2, RZ, RZ, R6 ;  /* 0x000000ffff023224 */ /* 0x000fe200078e0006 */
[C---:B------:R-:W-:Y:S01]  /*9df0*/  ISETP.GT.AND P1, PT, R3.reuse, 0x8, P1 ;  /* 0x000000080300780c */ /* 0x040fe20000f24270 */
[----:B------:R-:W-:Y:S01]  /*9e00*/  @P5 STG.E.U16 desc[UR36][R4.64+0x1e2], R145 ;  /* 0x0001e29104005986 */ /* 0x000fe2000c101524 */
[----:B------:R-:W-:-:S02]  /*9e10*/  ISETP.GT.AND P5, PT, R3, RZ, P2 ;  /* 0x000000ff0300720c */ /* 0x000fc400017a4270 */
[----:B------:R-:W-:Y:S01]  /*9e20*/  ISETP.GT.AND P2, PT, R3, 0x8, P2 ;  /* 0x000000080300780c */ /* 0x000fe20001744270 */
[----:B------:R-:W-:Y:S01]  /*9e30*/  @P3 IMAD.MOV.U32 R3, RZ, RZ, R7 ;  /* 0x000000ffff033224 */ /* 0x000fe200078e0007 */
[----:B------:R-:W-:Y:S02]  /*9e40*/  F2FP.BF16.F32.PACK_AB R146, RZ, R146 ;  /* 0x00000092ff92723e */ /* 0x000fe400000010ff */
[----:B------:R-:W-:Y:S02]  /*9e50*/  F2FP.BF16.F32.PACK_AB R147, RZ, R147 ;  /* 0x00000093ff93723e */ /* 0x000fe400000010ff */
[----:B------:R-:W-:Y:S01]  /*9e60*/  F2FP.BF16.F32.PACK_AB R148, RZ, R148 ;  /* 0x00000094ff94723e */ /* 0x000fe200000010ff */
[----:B------:R0:W-:Y:S01]  /*9e70*/  @P3 STG.E.U16 desc[UR36][R2.64+0x1e0], R146 ;  /* 0x0001e09202003986 */ /* 0x0001e2000c101524 */
[----:B------:R-:W-:Y:S02]  /*9e80*/  F2FP.BF16.F32.PACK_AB R149, RZ, R149 ;  /* 0x00000095ff95723e */ /* 0x000fe400000010ff */
[----:B------:R-:W-:-:S02]  /*9e90*/  F2FP.BF16.F32.PACK_AB R150, RZ, R150 ;  /* 0x00000096ff96723e */ /* 0x000fc400000010ff */
[----:B------:R-:W-:Y:S01]  /*9ea0*/  F2FP.BF16.F32.PACK_AB R151, RZ, R151 ;  /* 0x00000097ff97723e */ /* 0x000fe200000010ff */
[----:B0-----:R-:W-:Y:S02]  /*9eb0*/  @P0 IMAD.MOV.U32 R2, RZ, RZ, R6 ;  /* 0x000000ffff020224 */ /* 0x001fe400078e0006 */
[----:B------:R-:W-:-:S05]  /*9ec0*/  @P0 IMAD.MOV.U32 R3, RZ, RZ, R7 ;  /* 0x000000ffff030224 */ /* 0x000fca00078e0007 */
[----:B------:R0:W-:Y:S02]  /*9ed0*/  @P0 STG.E.U16 desc[UR36][R2.64+0x1e2], R147 ;  /* 0x0001e29302000986 */ /* 0x0001e4000c101524 */
[----:B0-----:R-:W-:Y:S02]  /*9ee0*/  @P5 IMAD.MOV.U32 R2, RZ, RZ, R4 ;  /* 0x000000ffff025224 */ /* 0x001fe400078e0004 */
[----:B------:R-:W-:-:S05]  /*9ef0*/  @P5 IMAD.MOV.U32 R3, RZ, RZ, R5 ;  /* 0x000000ffff035224 */ /* 0x000fca00078e0005 */
[----:B------:R0:W-:Y:S04]  /*9f00*/  @P5 STG.E.U16 desc[UR36][R2.64+0x1f0], R148 ;  /* 0x0001f09402005986 */ /* 0x0001e8000c101524 */
[----:B------:R1:W-:Y:S01]  /*9f10*/  @P4 STG.E.U16 desc[UR36][R4.64+0x1f2], R149 ;  /* 0x0001f29504004986 */ /* 0x0003e2000c101524 */
[----:B0-----:R-:W-:Y:S02]  /*9f20*/  @P2 IMAD.MOV.U32 R2, RZ, RZ, R6 ;  /* 0x000000ffff022224 */ /* 0x001fe400078e0006 */
[----:B------:R-:W-:-:S05]  /*9f30*/  @P2 IMAD.MOV.U32 R3, RZ, RZ, R7 ;  /* 0x000000ffff032224 */ /* 0x000fca00078e0007 */
[----:B------:R1:W-:Y:S04]  /*9f40*/  @P2 STG.E.U16 desc[UR36][R2.64+0x1f0], R150 ;  /* 0x0001f09602002986 */ /* 0x0003e8000c101524 */
[----:B------:R1:W-:Y:S02]  /*9f50*/  @P1 STG.E.U16 desc[UR36][R6.64+0x1f2], R151 ;  /* 0x0001f29706001986 */ /* 0x0003e4000c101524 */
.L_x_290:
[----:B------:R-:W-:Y:S05]  /*9f60*/  BSYNC B0 ;  /* 0x0000000000007941 */ /* 0x000fea0003800000 */
.L_x_36:
[----:B01----:R-:W2:Y:S01]  /*9f70*/  LDL.64 R2, [R1] ;  /* 0x0000000001027983 */ /* 0x003ea20000100a00 */
[----:B------:R-:W-:Y:S01]  /*9f80*/  ULDC.64 UR4, c[0x0][0x650] ;  /* 0x0001940000047ab9 */ /* 0x000fe20000000a00 */
[----:B------:R0:W-:Y:S01]  /*9f90*/  SYNCS.ARRIVE.TRANS64.A1T0 RZ, [R162+UR45], RZ ;  /* 0x000000ffa2ff79a7 */ /* 0x0001e2000810002d */
[----:B------:R-:W-:Y:S01]  /*9fa0*/  PRMT R0, RZ, 0x7610, R0 ;  /* 0x00007610ff007816 */ /* 0x000fe20000000000 */
[----:B-----5:R-:W-:Y:S02]  /*9fb0*/  IMAD.MOV.U32 R19, RZ, RZ, -0x1 ;  /* 0xffffffffff137424 */ /* 0x020fe400078e00ff */
[----:B------:R-:W-:Y:S01]  /*9fc0*/  IMAD.MOV.U32 R22, RZ, RZ, -0x1 ;  /* 0xffffffffff167424 */ /* 0x000fe200078e00ff */
[----:B--2---:R-:W-:-:S04]  /*9fd0*/  LEA R18, P0, R2, R18, 0x1 ;  /* 0x0000001202127211 */ /* 0x004fc800078008ff */
[----:B------:R-:W-:Y:S01]  /*9fe0*/  LEA.HI.X R17, R2, R17, R23, 0x1, P0 ;  /* 0x0000001102117211 */ /* 0x000fe200000f0c17 */
[----:B------:R-:W-:Y:S01]  /*9ff0*/  IMAD.MOV.U32 R2, RZ, RZ, -0x1 ;  /* 0xffffffffff027424 */ /* 0x000fe200078e00ff */
[----:B------:R-:W-:-:S04]  /*a000*/  ISETP.GE.U32.AND P0, PT, R18, UR4, PT ;  /* 0x0000000412007c0c */ /* 0x000fc8000bf06070 */
[----:B------:R-:W-:-:S13]  /*a010*/  ISETP.GE.U32.AND.EX P0, PT, R17, UR5, PT, P0 ;  /* 0x0000000511007c0c */ /* 0x000fda000bf06100 */
[----:B0-----:R-:W-:Y:S05]  /*a020*/  @P0 BRA `(.L_x_291) ;  /* 0x0000000400700947 */ /* 0x001fea0003800000 */
[----:B------:R-:W0:Y:S01]  /*a030*/  S2R R10, SR_CTAID.X ;  /* 0x00000000000a7919 */ /* 0x000e220000002500 */
[----:B------:R-:W1:Y:S01]  /*a040*/  LDC.64 R8, c[0x0][0x628] ;  /* 0x00018a00ff087b82 */ /* 0x000e620000000a00 */
[----:B------:R-:W-:Y:S01]  /*a050*/  ULDC UR4, c[0x0][0x150] ;  /* 0x0000540000047ab9 */ /* 0x000fe20000000800 */
[----:B---34-:R-:W-:Y:S01]  /*a060*/  IMAD.MOV.U32 R6, RZ, RZ, R18 ;  /* 0x000000ffff067224 */ /* 0x018fe200078e0012 */
[----:B------:R-:W2:Y:S01]  /*a070*/  S2R R20, SR_CTAID.Y ;  /* 0x0000000000147919 */ /* 0x000ea20000002600 */
[----:B------:R-:W-:-:S04]  /*a080*/  IMAD.MOV.U32 R7, RZ, RZ, R17 ;  /* 0x000000ffff077224 */ /* 0x000fc800078e0011 */
[----:B------:R-:W3:Y:S08]  /*a090*/  LDC R15, c[0x0][0x144] ;  /* 0x00005100ff0f7b82 */ /* 0x000ef00000000800 */
[----:B------:R-:W4:Y:S08]  /*a0a0*/  LDC R0, c[0x0][0x630] ;  /* 0x00018c00ff007b82 */ /* 0x000f300000000800 */
[----:B------:R-:W2:Y:S01]  /*a0b0*/  LDC.64 R12, c[0x0][0x620] ;  /* 0x00018800ff0c7b82 */ /* 0x000ea20000000a00 */
[----:B-1----:R-:W-:-:S04]  /*a0c0*/  ISETP.NE.U32.AND P0, PT, R8, RZ, PT ;  /* 0x000000ff0800720c */ /* 0x002fc80003f05070 */
[----:B------:R-:W-:Y:S02]  /*a0d0*/  ISETP.NE.AND.EX P0, PT, R9, RZ, PT, P0 ;  /* 0x000000ff0900720c */ /* 0x000fe40003f05300 */
[----:B0-----:R-:W-:-:S05]  /*a0e0*/  I2FP.F32.U32 R2, R10 ;  /* 0x0000000a00027245 */ /* 0x001fca0000201000 */
[----:B------:R-:W-:-:S04]  /*a0f0*/  FMUL R2, R2, UR4 ;  /* 0x0000000402027c20 */ /* 0x000fc80008400000 */
[----:B------:R0:W1:Y:S02]  /*a100*/  F2I.U32.TRUNC.NTZ R14, R2 ;  /* 0x00000002000e7305 */ /* 0x000064000020f000 */
[----:B---34-:R-:W-:Y:S05]  /*a110*/  @!P0 BRA `(.L_x_292) ;  /* 0x0000000000288947 */ /* 0x018fea0003800000 */
[----:B------:R-:W3:Y:S02]  /*a120*/  LDC R3, c[0x0][0x634] ;  /* 0x00018d00ff037b82 */ /* 0x000ee40000000800 */
[----:B---3--:R-:W-:-:S05]  /*a130*/  IADD3 R7, P0, R18, R3, RZ ;  /* 0x0000000312077210 */ /* 0x008fca0007f1e0ff */
[----:B------:R-:W-:-:S04]  /*a140*/  IMAD.X R11, RZ, RZ, R17, P0 ;  /* 0x000000ffff0b7224 */ /* 0x000fc800000e0611 */
[----:B0-----:R-:W-:-:S04]  /*a150*/  IMAD.WIDE.U32 R2, R11, R8, RZ ;  /* 0x000000080b027225 */ /* 0x001fc800078e00ff */
[----:B------:R-:W-:-:S04]  /*a160*/  IMAD.WIDE.U32 R4, P0, R7, R9, R2 ;  /* 0x0000000907047225 */ /* 0x000fc80007800002 */
[----:B------:R-:W-:-:S04]  /*a170*/  IMAD.WIDE.U32 R2, R7, R8, RZ ;  /* 0x0000000807027225 */ /* 0x000fc800078e00ff */
[----:B------:R-:W-:Y:S01]  /*a180*/  IMAD.X R7, RZ, RZ, RZ, P0 ;  /* 0x000000ffff077224 */ /* 0x000fe200000e06ff */
[----:B------:R-:W-:Y:S01]  /*a190*/  IADD3 RZ, P0, R3, R4, RZ ;  /* 0x0000000403ff7210 */ /* 0x000fe20007f1e0ff */
[----:B------:R-:W-:-:S04]  /*a1a0*/  IMAD.MOV.U32 R6, RZ, RZ, R5 ;  /* 0x000000ffff067224 */ /* 0x000fc800078e0005 */
[----:B------:R-:W-:-:S08]  /*a1b0*/  IMAD.WIDE.U32.X R6, R11, R9, R6, P0 ;  /* 0x000000090b067225 */ /* 0x000fd000000e0406 */
.L_x_292:
[----:B------:R-:W3:Y:S01]  /*a1c0*/  LDC.64 R26, c[0x0][0x640] ;  /* 0x00019000ff1a7b82 */ /* 0x000ee20000000a00 */
[-C--:B------:R-:W-:Y:S01]  /*a1d0*/  SHF.R.U64 R11, R6, R0.reuse, R7 ;  /* 0x00000000060b7219 */ /* 0x080fe20000001207 */
[----:B------:R-:W-:Y:S01]  /*a1e0*/  IMAD.MOV.U32 R19, RZ, RZ, R17 ;  /* 0x000000ffff137224 */ /* 0x000fe200078e0011 */
[----:B------:R-:W-:Y:S01]  /*a1f0*/  SHF.R.U32.HI R0, RZ, R0, R7 ;  /* 0x00000000ff007219 */ /* 0x000fe20000011607 */
[----:B-1----:R-:W-:Y:S01]  /*a200*/  IMAD.MOV R14, RZ, RZ, -R14 ;  /* 0x000000ffff0e7224 */ /* 0x002fe200078e0a0e */
[----:B------:R-:W-:Y:S01]  /*a210*/  IADD3 R5, P0, RZ, -R11, RZ ;  /* 0x8000000bff057210 */ /* 0x000fe20007f1e0ff */
[----:B------:R-:W-:Y:S01]  /*a220*/  ULDC UR4, c[0x0][0x154] ;  /* 0x0000550000047ab9 */ /* 0x000fe20000000800 */
[----:B------:R-:W-:Y:S01]  /*a230*/  IMAD.MOV.U32 R7, RZ, RZ, 0x1 ;  /* 0x00000001ff077424 */ /* 0x000fe200078e00ff */
[----:B------:R-:W1:Y:S01]  /*a240*/  LDC R4, c[0x0][0x618] ;  /* 0x00018600ff047b82 */ /* 0x000e620000000800 */
[----:B------:R-:W-:Y:S02]  /*a250*/  IMAD R22, R15, R14, R10 ;  /* 0x0000000e0f167224 */ /* 0x000fe400078e020a */
[----:B------:R-:W-:-:S04]  /*a260*/  IMAD.X R3, RZ, RZ, ~R0, P0 ;  /* 0x000000ffff037224 */ /* 0x000fc800000e0e00 */
[-C--:B--2---:R-:W-:Y:S01]  /*a270*/  IMAD R0, R3, R12.reuse, RZ ;  /* 0x0000000c03007224 */ /* 0x084fe200078e02ff */
[----:B------:R-:W2:Y:S01]  /*a280*/  LDC R6, c[0x0][0x608] ;  /* 0x00018200ff067b82 */ /* 0x000ea20000000800 */
[----:B0-----:R-:W-:-:S04]  /*a290*/  IMAD.WIDE.U32 R2, R5, R12, R18 ;  /* 0x0000000c05027225 */ /* 0x001fc800078e0012 */
[----:B------:R-:W-:Y:S01]  /*a2a0*/  IMAD R5, R5, R13, R0 ;  /* 0x0000000d05057224 */ /* 0x000fe200078e0200 */
[----:B------:R-:W-:Y:S02]  /*a2b0*/  I2FP.F32.U32 R0, R20 ;  /* 0x0000001400007245 */ /* 0x000fe40000201000 */
[----:B------:R-:W0:Y:S01]  /*a2c0*/  LDC R24, c[0x0][0x658] ;  /* 0x00019600ff187b82 */ /* 0x000e220000000800 */
[----:B------:R-:W-:Y:S01]  /*a2d0*/  IMAD.IADD R3, R3, 0x1, R5 ;  /* 0x0000000103037824 */ /* 0x000fe200078e0205 */
[----:B---3--:R-:W-:Y:S01]  /*a2e0*/  ISETP.NE.U32.AND P0, PT, R26, RZ, PT ;  /* 0x000000ff1a00720c */ /* 0x008fe20003f05070 */
[----:B------:R-:W-:Y:S01]  /*a2f0*/  FMUL R0, R0, UR4 ;  /* 0x0000000400007c20 */ /* 0x000fe20008400000 */
[----:B------:R-:W-:Y:S02]  /*a300*/  IMAD.MOV.U32 R5, RZ, RZ, -0x1 ;  /* 0xffffffffff057424 */ /* 0x000fe400078e00ff */
[----:B------:R-:W-:Y:S01]  /*a310*/  ISETP.NE.AND.EX P0, PT, R27, RZ, PT, P0 ;  /* 0x000000ff1b00720c */ /* 0x000fe20003f05300 */
[----:B------:R3:W4:Y:S01]  /*a320*/  F2I.U32.TRUNC.NTZ R12, R0 ;  /* 0x00000000000c7305 */ /* 0x000722000020f000 */
[----:B------:R-:W3:Y:S01]  /*a330*/  LDC R15, c[0x0][0x148] ;  /* 0x00005200ff0f7b82 */ /* 0x000ee20000000800 */
[----:B-1----:R-:W-:-:S02]  /*a340*/  SHF.R.U64 R10, R2, R4, R3 ;  /* 0x00000004020a7219 */ /* 0x002fc40000001203 */
[----:B------:R-:W-:-:S05]  /*a350*/  SHF.R.U32.HI R3, RZ, R4, R3 ;  /* 0x00000004ff037219 */ /* 0x000fca0000011603 */
[----:B------:R-:W1:Y:S01]  /*a360*/  LDC R14, c[0x0][0x600] ;  /* 0x00018000ff0e7b82 */ /* 0x000e620000000800 */
[-CC-:B--2---:R-:W-:Y:S02]  /*a370*/  SHF.R.U64 R8, R10, R6.reuse, R3.reuse ;  /* 0x000000060a087219 */ /* 0x184fe40000001203 */
[----:B------:R-:W-:-:S05]  /*a380*/  SHF.R.U32.HI R3, RZ, R6, R3 ;  /* 0x00000006ff037219 */ /* 0x000fca0000011603 */
[----:B------:R-:W2:Y:S01]  /*a390*/  LDC R21, c[0x0][0x648] ;  /* 0x00019200ff157b82 */ /* 0x000ea20000000800 */
[-CC-:B0-----:R-:W-:Y:S02]  /*a3a0*/  SHF.R.U64 R13, R8, R24.reuse, R3.reuse ;  /* 0x00000018080d7219 */ /* 0x181fe40000001203 */
[-C--:B------:R-:W-:Y:S02]  /*a3b0*/  SHF.L.U32 R5, R5, R24.reuse, RZ ;  /* 0x0000001805057219 */ /* 0x080fe400000006ff */
[-C--:B------:R-:W-:Y:S01]  /*a3c0*/  SHF.R.U32.HI R3, RZ, R24.reuse, R3 ;  /* 0x00000018ff037219 */ /* 0x080fe20000011603 */
[----:B------:R-:W-:Y:S01]  /*a3d0*/  IMAD.MOV.U32 R2, RZ, RZ, R13 ;  /* 0x000000ffff027224 */ /* 0x000fe200078e000d */
[----:B------:R-:W-:Y:S01]  /*a3e0*/  SHF.L.U32 R24, R7, R24, RZ ;  /* 0x0000001807187219 */ /* 0x000fe200000006ff */
[----:B------:R-:W0:Y:S01]  /*a3f0*/  LDC R25, c[0x0][0x638] ;  /* 0x00018e00ff197b82 */ /* 0x000e220000000800 */
[----:B------:R-:W-:-:S07]  /*a400*/  LOP3.LUT R19, RZ, R5, RZ, 0x33, !PT ;  /* 0x00000005ff137212 */ /* 0x000fce00078e33ff */
[----:B------:R-:W0:Y:S01]  /*a410*/  LDC R28, c[0x0][0x610] ;  /* 0x00018400ff1c7b82 */ /* 0x000e220000000800 */
[----:B----4-:R-:W-:Y:S05]  /*a420*/  @!P0 BRA `(.L_x_293) ;  /* 0x0000000000288947 */ /* 0x010fea0003800000 */
[----:B---3--:R-:W3:Y:S02]  /*a430*/  LDC R0, c[0x0][0x64c] ;  /* 0x00019300ff007b82 */ /* 0x008ee40000000800 */
[----:B---3--:R-:W-:-:S05]  /*a440*/  IADD3 R7, P0, R13, R0, RZ ;  /* 0x000000000d077210 */ /* 0x008fca0007f1e0ff */
        /* <DEDUP_REMOVED lines=8> */
.L_x_293:
[----:B------:R-:W4:Y:S01]  /*a4d0*/  LDC R4, c[0x0][0x65c] ;  /* 0x00019700ff047b82 */ /* 0x000f220000000800 */
[----:B--23--:R-:W-:Y:S01]  /*a4e0*/  SHF.R.U64 R0, R2, R21, R3 ;  /* 0x0000001502007219 */ /* 0x00cfe20000001203 */
[----:B-1----:R-:W-:Y:S01]  /*a4f0*/  VIADD R3, R14, 0xffffffff ;  /* 0xffffffff0e037836 */ /* 0x002fe20000000000 */
[----:B------:R-:W-:Y:S01]  /*a500*/  LOP3.LUT R19, R8, R19, RZ, 0xc0, !PT ;  /* 0x0000001308137212 */ /* 0x000fe200078ec0ff */
[----:B------:R-:W-:Y:S02]  /*a510*/  IMAD.MOV R12, RZ, RZ, -R12 ;  /* 0x000000ffff0c7224 */ /* 0x000fe400078e0a0c */
[----:B------:R-:W-:Y:S01]  /*a520*/  IMAD.MOV R2, RZ, RZ, -R0 ;  /* 0x000000ffff027224 */ /* 0x000fe200078e0a00 */
[----:B------:R-:W-:Y:S01]  /*a530*/  LOP3.LUT R3, R10, R3, RZ, 0xc0, !PT ;  /* 0x000000030a037212 */ /* 0x000fe200078ec0ff */
[----:B------:R-:W-:Y:S02]  /*a540*/  IMAD R19, R24, R0, R19 ;  /* 0x0000000018137224 */ /* 0x000fe400078e0213 */
[----:B0-----:R-:W-:-:S04]  /*a550*/  IMAD R0, R2, R25, R13 ;  /* 0x0000001902007224 */ /* 0x001fc800078e020d */
[----:B------:R-:W-:Y:S01]  /*a560*/  IMAD R2, R0, R14, R3 ;  /* 0x0000000e00027224 */ /* 0x000fe200078e0203 */
[----:B----4-:R-:W-:Y:S01]  /*a570*/  ISETP.NE.AND P0, PT, R4, 0x1, PT ;  /* 0x000000010400780c */ /* 0x010fe20003f05270 */
[----:B------:R-:W-:-:S05]  /*a580*/  IMAD.MOV.U32 R4, RZ, RZ, 0x1 ;  /* 0x00000001ff047424 */ /* 0x000fca00078e00ff */
[----:B------:R-:W-:-:S07]  /*a590*/  PRMT R0, R4, 0x7610, R0 ;  /* 0x0000761004007816 */ /* 0x000fce0000000000 */
[----:B------:R-:W-:-:S04]  /*a5a0*/  @P0 IMAD R22, R15, R12, R20 ;  /* 0x0000000c0f160224 */ /* 0x000fc800078e0214 */
[----:B------:R-:W-:-:S05]  /*a5b0*/  IMAD R19, R19, R28, R22 ;  /* 0x0000001c13137224 */ /* 0x000fca00078e0216 */
[----:B------:R-:W-:Y:S02]  /*a5c0*/  SEL R22, R2, R19, !P0 ;  /* 0x0000001302167207 */ /* 0x000fe40004000000 */
[----:B------:R-:W-:Y:S01]  /*a5d0*/  SEL R19, R19, R2, !P0 ;  /* 0x0000000213137207 */ /* 0x000fe20004000000 */
[----:B------:R-:W-:-:S07]  /*a5e0*/  IMAD.MOV.U32 R2, RZ, RZ, R11 ;  /* 0x000000ffff027224 */ /* 0x000fce00078e000b */
.L_x_291:
[----:B------:R-:W-:Y:S02]  /*a5f0*/  LOP3.LUT P0, RZ, R0, 0xff, RZ, 0xc0, !PT ;  /* 0x000000ff00ff7812 */ /* 0x000fe4000780c0ff */
[----:B------:R-:W-:-:S11]  /*a600*/  LOP3.LUT R175, R175, 0x1, RZ, 0x3c, !PT ;  /* 0x00000001afaf7812 */ /* 0x000fd600078e3cff */
[----:B------:R-:W-:Y:S05]  /*a610*/  @P0 BRA `(.L_x_294) ;  /* 0xffffff7000240947 */ /* 0x000fea000383ffff */
[----:B------:R-:W-:Y:S05]  /*a620*/  EXIT ;  /* 0x000000000000794d */ /* 0x000fea0003800000 */
.L_x_17:
[----:B------:R-:W-:-:S08]  /*a630*/  ISETP.NE.AND P0, PT, R5, RZ, PT ;  /* 0x000000ff0500720c */ /* 0x000fd00003f05270 */
[----:B0-----:R-:W0:-:S00]  /*a640*/  USETMAXREG.DEALLOC.CTAPOOL 0x28 ;  /* 0x00000028000079c8 */ /* 0x001e0000080e0500 */
[----:B------:R-:W-:Y:S05]  /*a650*/  @P0 EXIT ;  /* 0x000000000000094d */ /* 0x000fea0003800000 */
[----:B0-----:R-:W-:Y:S01]  /*a660*/  LOP3.LUT P0, RZ, R8, 0xff, RZ, 0xc0, !PT ;  /* 0x000000ff08ff7812 */ /* 0x001fe2000780c0ff */
[----:B------:R-:W-:Y:S02]  /*a670*/  IMAD.MOV.U32 R0, RZ, RZ, 0x1 ;  /* 0x00000001ff007424 */ /* 0x000fe400078e00ff */
[----:B------:R-:W-:-:S10]  /*a680*/  IMAD.MOV.U32 R7, RZ, RZ, RZ ;  /* 0x000000ffff077224 */ /* 0x000fd400078e00ff */
[----:B------:R-:W-:Y:S05]  /*a690*/  @!P0 BRA `(.L_x_295) ;  /* 0x0000000c00788947 */ /* 0x000fea0003800000 */
[----:B------:R-:W0:Y:S01]  /*a6a0*/  S2UR UR9, SR_CgaCtaId ;  /* 0x00000000000979c3 */ /* 0x000e220000008800 */
[----:B------:R-:W-:Y:S01]  /*a6b0*/  ULDC UR5, c[0x0][0x658] ;  /* 0x0001960000057ab9 */ /* 0x000fe20000000800 */
[----:B------:R-:W-:Y:S01]  /*a6c0*/  UMOV UR10, 0xffffffff ;  /* 0xffffffff000a7882 */ /* 0x000fe20000000000 */
[----:B------:R-:W-:Y:S01]  /*a6d0*/  UMOV UR11, 0x1 ;  /* 0x00000001000b7882 */ /* 0x000fe20000000000 */
[----:B------:R-:W-:Y:S01]  /*a6e0*/  USHF.L.U32 UR10, UR10, UR5, URZ ;  /* 0x000000050a0a7299 */ /* 0x000fe2000800063f */
[----:B------:R-:W-:Y:S01]  /*a6f0*/  LOP3.LUT P0, RZ, R4, 0x1f, RZ, 0xc0, !PT ;  /* 0x0000001f04ff7812 */ /* 0x000fe2000780c0ff */
[----:B------:R-:W-:Y:S01]  /*a700*/  BSSY B0, `(.L_x_295) ;  /* 0x00000d7000007945 */ /* 0x000fe20003800000 */
[C---:B------:R-:W-:Y:S01]  /*a710*/  ISETP.NE.AND P2, PT, R3.reuse, RZ, PT ;  /* 0x000000ff0300720c */ /* 0x040fe20003f45270 */
[----:B------:R-:W-:Y:S01]  /*a720*/  ULOP3.LUT UR13, URZ, UR10, URZ, 0x33, !UPT ;  /* 0x0000000a3f0d7292 */ /* 0x000fe2000f8e333f */
[----:B------:R-:W-:Y:S01]  /*a730*/  ISETP.NE.OR P0, PT, R3, RZ, !P0 ;  /* 0x000000ff0300720c */ /* 0x000fe20004705670 */
[----:B------:R-:W-:Y:S01]  /*a740*/  IMAD.MOV.U32 R8, RZ, RZ, 0x1 ;  /* 0x00000001ff087424 */ /* 0x000fe200078e00ff */
[----:B------:R-:W-:Y:S01]  /*a750*/  LOP3.LUT R6, R16, 0x2, RZ, 0xfc, !PT ;  /* 0x0000000210067812 */ /* 0x000fe200078efcff */
[----:B------:R-:W-:Y:S01]  /*a760*/  IMAD.MOV.U32 R0, RZ, RZ, 0x1 ;  /* 0x00000001ff007424 */ /* 0x000fe200078e00ff */
[----:B------:R-:W-:Y:S01]  /*a770*/  ULDC UR4, c[0x0][0x600] ;  /* 0x0001800000047ab9 */ /* 0x000fe20000000800 */
[----:B------:R-:W-:Y:S01]  /*a780*/  IMAD.MOV.U32 R7, RZ, RZ, RZ ;  /* 0x000000ffff077224 */ /* 0x000fe200078e00ff */
[----:B------:R-:W-:Y:S01]  /*a790*/  UMOV UR18, 0x55 ;  /* 0x0000005500127882 */ /* 0x000fe20000000000 */
[----:B------:R-:W-:-:S02]  /*a7a0*/  UIADD3 UR26, UR40, 0x1, URZ ;  /* 0x00000001281a7890 */ /* 0x000fc4000fffe03f */
[----:B------:R-:W-:Y:S02]  /*a7b0*/  UIADD3 UR4, UR4, -0x1, URZ ;  /* 0xffffffff04047890 */ /* 0x000fe4000fffe03f */
[----:B------:R-:W-:Y:S01]  /*a7c0*/  USHF.L.U32 UR5, UR11, UR5, URZ ;  /* 0x000000050b057299 */ /* 0x000fe2000800063f */
[----:B------:R-:W-:Y:S01]  /*a7d0*/  ULDC.64 UR24, c[0x0][0x198] ;  /* 0x0000660000187ab9 */ /* 0x000fe20000000a00 */
[----:B0-----:R-:W-:Y:S02]  /*a7e0*/  ULOP3.LUT UR8, UR9, 0x1, URZ, 0xc0, !UPT ;  /* 0x0000000109087892 */ /* 0x001fe4000f8ec03f */
[----:B------:R-:W-:Y:S02]  /*a7f0*/  USHF.R.U32.HI UR27, URZ, 0x1, UR9 ;  /* 0x000000013f1b7899 */ /* 0x000fe40008011609 */
[----:B------:R-:W-:Y:S02]  /*a800*/  USHF.L.U32 UR6, UR9, 0x7, URZ ;  /* 0x0000000709067899 */ /* 0x000fe4000800063f */
[----:B------:R-:W-:-:S02]  /*a810*/  USHF.L.U32 UR7, UR9, 0xd, URZ ;  /* 0x0000000d09077899 */ /* 0x000fc4000800063f */
[----:B------:R-:W-:Y:S02]  /*a820*/  ULOP3.LUT UR9, UR9, 0xfffffffe, URZ, 0xc0, !UPT ;  /* 0xfffffffe09097892 */ /* 0x000fe4000f8ec03f */
[----:B------:R-:W-:Y:S02]  /*a830*/  UISETP.GT.U32.AND UP0, UPT, UR8, 0xffff, UPT ;  /* 0x0000ffff0800788c */ /* 0x000fe4000bf04070 */
[----:B------:R-:W-:Y:S02]  /*a840*/  USHF.L.U32 UR10, UR11, UR9, URZ ;  /* 0x000000090b0a7299 */ /* 0x000fe4000800063f */
[----:B------:R-:W-:Y:S02]  /*a850*/  ULOP3.LUT UR9, UR9, 0x1, URZ, 0xfc, !UPT ;  /* 0x0000000109097892 */ /* 0x000fe4000f8efc3f */
[----:B------:R-:W-:Y:S02]  /*a860*/  USEL UR8, UR8, 0xffff, !UP0 ;  /* 0x0000ffff08087887 */ /* 0x000fe4000c000000 */
[----:B------:R-:W-:-:S02]  /*a870*/  USHF.L.U32 UR9, UR11, UR9, URZ ;  /* 0x000000090b097299 */ /* 0x000fc4000800063f */
[----:B------:R-:W-:Y:S02]  /*a880*/  ULOP3.LUT UR8, UR8, 0xffff, URZ, 0xc0, !UPT ;  /* 0x0000ffff08087892 */ /* 0x000fe4000f8ec03f */
[----:B------:R-:W-:Y:S02]  /*a890*/  ULOP3.LUT UR6, UR6, 0x80, URZ, 0xc0, !UPT ;  /* 0x0000008006067892 */ /* 0x000fe4000f8ec03f */
[----:B------:R-:W-:Y:S02]  /*a8a0*/  ULOP3.LUT UR7, UR7, 0x2000, URZ, 0xc0, !UPT ;  /* 0x0000200007077892 */ /* 0x000fe4000f8ec03f */
[----:B------:R-:W-:Y:S02]  /*a8b0*/  ULOP3.LUT UR19, UR10, UR9, URZ, 0xfc, !UPT ;  /* 0x000000090a137292 */ /* 0x000fe4000f8efc3f */
[----:B------:R-:W-:-:S12]  /*a8c0*/  USHF.L.U32 UR18, UR18, UR8, URZ ;  /* 0x0000000812127299 */ /* 0x000fd8000800063f */
.L_x_307:
[----:B------:R-:W-:-:S03]  /*a8d0*/  UMOV UR8, 0xffffffff ;  /* 0xffffffff00087882 */ /* 0x000fc60000000000 */
[----:B------:R-:W-:Y:S05]  /*a8e0*/  BRA.DIV UR8, `(.L_x_296) ;  /* 0x00000012081c7947 */ /* 0x000fea000b800000 */
[----:B------:R-:W-:-:S13]  /*a8f0*/  ELECT P6, URZ, PT ;  /* 0x00000000003f782f */ /* 0x000fda00038c0000 */
.L_x_321:
[----:B------:R-:W0:Y:S01]  /*a900*/  LDC R3, c[0x0][0x28c] ;  /* 0x0000a300ff037b82 */ /* 0x000e220000000800 */
[----:B------:R-:W-:Y:S01]  /*a910*/  BSSY B1, `(.L_x_297) ;  /* 0x000003d000017945 */ /* 0x000fe20003800000 */
[----:B0-----:R-:W-:-:S13]  /*a920*/  ISETP.LT.OR P6, PT, R3, 0x1, !P6 ;  /* 0x000000010300780c */ /* 0x001fda00077c1670 */
[----:B------:R-:W-:Y:S05]  /*a930*/  @P6 BRA `(.L_x_298) ;  /* 0x0000000000e86947 */ /* 0x000fea0003800000 */
[----:B------:R-:W-:Y:S01]  /*a940*/  LEA R19, R19, UR27, 0x2 ;  /* 0x0000001b13137c11 */ /* 0x000fe2000f8e10ff */
[----:B------:R-:W-:Y:S01]  /*a950*/  IMAD.MOV.U32 R11, RZ, RZ, RZ ;  /* 0x000000ffff0b7224 */ /* 0x000fe200078e00ff */
[----:B------:R-:W-:Y:S01]  /*a960*/  LEA R22, R22, UR6, 0x8 ;  /* 0x0000000616167c11 */ /* 0x000fe2000f8e40ff */
[----:B------:R-:W-:Y:S02]  /*a970*/  IMAD.U32 R13, RZ, RZ, UR26 ;  /* 0x0000001aff0d7e24 */ /* 0x000fe4000f8e00ff */
[----:B------:R-:W-:Y:S02]  /*a980*/  IMAD.MOV.U32 R3, RZ, RZ, R0 ;  /* 0x000000ffff037224 */ /* 0x000fe400078e0000 */
[----:B------:R-:W-:Y:S02]  /*a990*/  IMAD.MOV.U32 R4, RZ, RZ, R7 ;  /* 0x000000ffff047224 */ /* 0x000fe400078e0007 */
[----:B------:R-:W-:-:S07]  /*a9a0*/  IMAD.SHL.U32 R19, R19, 0x10, RZ ;  /* 0x0000001013137824 */ /* 0x000fce00078e00ff */
.L_x_302:
[----:B------:R-:W0:Y:S01]  /*a9b0*/  S2R R10, SR_CgaCtaId ;  /* 0x00000000000a7919 */ /* 0x000e220000008800 */
[----:B------:R-:W-:Y:S01]  /*a9c0*/  MOV R5, 0x400 ;  /* 0x0000040000057802 */ /* 0x000fe20000000f00 */
[----:B------:R-:W1:Y:S03]  /*a9d0*/  @!P2 LDC R9, c[0x0][0x500] ;  /* 0x00014000ff09ab82 */ /* 0x000e660000000800 */
[----:B0-----:R-:W-:Y:S02]  /*a9e0*/  LEA R12, R10, R5, 0x18 ;  /* 0x000000050a0c7211 */ /* 0x001fe400078ec0ff */
[----:B------:R-:W-:-:S03]  /*a9f0*/  SHF.L.U32 R5, R3, 0x1f, RZ ;  /* 0x0000001f03057819 */ /* 0x000fc600000006ff */
[----:B------:R-:W-:-:S04]  /*aa00*/  IMAD R10, R4, 0x8, R12 ;  /* 0x00000008040a7824 */ /* 0x000fc800078e020c */
[----:B------:R-:W0:Y:S02]  /*aa10*/  SYNCS.PHASECHK.TRANS64.TRYWAIT P1, [R10+URZ+0x28], R5 ;  /* 0x000028050a0075a7 */ /* 0x000e24000802017f */
[----:B01----:R-:W-:Y:S05]  /*aa20*/  @!P1 BRA `(.L_x_299) ;  /* 0x0000000c00ec9947 */ /* 0x003fea0003800000 */
.L_x_322:
[----:B0-----:R-:W-:Y:S01]  /*aa30*/  PRMT R5, R6, 0x9910, RZ ;  /* 0x0000991006057816 */ /* 0x001fe200000000ff */
[----:B------:R0:W-:Y:S03]  /*aa40*/  @!P2 SYNCS.ARRIVE.TRANS64 RZ, [R10+URZ], R9 ;  /* 0x000000090affa9a7 */ /* 0x0001e6000800003f */
[----:B------:R-:W-:-:S13]  /*aa50*/  ISETP.NE.AND P1, PT, R5, 0x2, PT ;  /* 0x000000020500780c */ /* 0x000fda0003f25270 */
[----:B0-----:R-:W-:Y:S05]  /*aa60*/  @P1 BRA `(.L_x_300) ;  /* 0x0000000000041947 */ /* 0x001fea0003800000 */
[----:B------:R-:W-:Y:S01]  /*aa70*/  BPT.TRAP 0x1 ;  /* 0x000000040000795c */ /* 0x000fe20000300000 */
.L_x_300:
[----:B------:R-:W-:Y:S05]  /*aa80*/  @P0 BRA `(.L_x_301) ;  /* 0x0000000000040947 */ /* 0x000fea0003800000 */
[----:B------:R-:W-:Y:S01]  /*aa90*/  BPT.TRAP 0x1 ;  /* 0x000000040000795c */ /* 0x000fe20000300000 */
.L_x_301:
[----:B------:R-:W-:Y:S01]  /*aaa0*/  LEA R5, R4, UR27, 0x2 ;  /* 0x0000001b04057c11 */ /* 0x000fe2000f8e10ff */
[----:B------:R-:W-:Y:S01]  /*aab0*/  VIADD R13, R13, 0xffffffff ;  /* 0xffffffff0d0d7836 */ /* 0x000fe20000000000 */
[----:B------:R-:W-:Y:S01]  /*aac0*/  R2UR UR22, R19 ;  /* 0x00000000131672ca */ /* 0x000fe200000e0000 */
[----:B------:R-:W-:Y:S01]  /*aad0*/  UIADD3 UR14, UP0, UR24, 0xf0, URZ ;  /* 0x000000f0180e7890 */ /* 0x000fe2000ff1e03f */
[----:B------:R-:W-:Y:S01]  /*aae0*/  R2UR UR9, R10 ;  /* 0x000000000a0972ca */ /* 0x000fe200000e0000 */
[----:B------:R-:W-:Y:S01]  /*aaf0*/  IMAD.SHL.U32 R5, R5, 0x400, RZ ;  /* 0x0000040005057824 */ /* 0x000fe200078e00ff */
[----:B------:R-:W-:Y:S01]  /*ab00*/  R2UR UR10, R11 ;  /* 0x000000000b0a72ca */ /* 0x000fe200000e0000 */
[----:B------:R-:W-:Y:S01]  /*ab10*/  UIADD3 UR30, UP1, UR24, 0x1f0, URZ ;  /* 0x000001f0181e7890 */ /* 0x000fe2000ff3e03f */
[----:B------:R-:W-:Y:S01]  /*ab20*/  R2UR UR12, R2 ;  /* 0x00000000020c72ca */ /* 0x000fe200000e0000 */
[--C-:B------:R-:W-:Y:S01]  /*ab30*/  IMAD R9, R5, 0x2, R12.reuse ;  /* 0x0000000205097824 */ /* 0x100fe200078e020c */
[----:B------:R-:W-:Y:S01]  /*ab40*/  LEA R5, R4, UR7, 0xe ;  /* 0x0000000704057c11 */ /* 0x000fe2000f8e70ff */
[----:B------:R-:W-:Y:S01]  /*ab50*/  UIADD3.X UR15, URZ, UR25, URZ, UP0, !UPT ;  /* 0x000000193f0f7290 */ /* 0x000fe200087fe43f */
[----:B------:R-:W-:Y:S01]  /*ab60*/  R2UR UR23, R22 ;  /* 0x00000000161772ca */ /* 0x000fe200000e0000 */
[----:B------:R-:W-:Y:S01]  /*ab70*/  UPRMT UR20, URZ, 0x5410, UR18 ;  /* 0x000054103f147896 */ /* 0x000fe20008000012 */
[----:B------:R-:W-:Y:S01]  /*ab80*/  R2UR UR8, R9 ;  /* 0x00000000090872ca */ /* 0x000fe200000e0000 */
[----:B------:R-:W-:Y:S01]  /*ab90*/  IMAD R5, R5, 0x2, R12 ;  /* 0x0000000205057824 */ /* 0x000fe200078e020c */
[----:B------:R-:W-:Y:S01]  /*aba0*/  ISETP.GT.AND P3, PT, R13, 0x1, PT ;  /* 0x000000010d00780c */ /* 0x000fe20003f64270 */
[----:B------:R-:W-:Y:S01]  /*abb0*/  VIADD R4, R4, 0x1 ;  /* 0x0000000104047836 */ /* 0x000fe20000000000 */
[----:B------:R-:W-:Y:S01]  /*abc0*/  UPRMT UR28, URZ, 0x5410, UR19 ;  /* 0x000054103f1c7896 */ /* 0x000fe20008000013 */
[----:B------:R-:W-:Y:S01]  /*abd0*/  VIADD R11, R11, 0x40 ;  /* 0x000000400b0b7836 */ /* 0x000fe20000000000 */
[----:B------:R-:W-:Y:S01]  /*abe0*/  R2UR UR11, R5 ;  /* 0x00000000050b72ca */ /* 0x000fe200000e0000 */
[----:B------:R-:W-:Y:S01]  /*abf0*/  UIADD3.X UR31, URZ, UR25, URZ, UP1, !UPT ;  /* 0x000000193f1f7290 */ /* 0x000fe20008ffe43f */
[----:B------:R-:W-:Y:S01]  /*ac00*/  ISETP.NE.AND P1, PT, R4, 0x5, PT ;  /* 0x000000050400780c */ /* 0x000fe20003f25270 */
[----:B------:R-:W-:Y:S01]  /*ac10*/  UMOV UR16, 0x0 ;  /* 0x0000000000107882 */ /* 0x000fe20000000000 */
[----:B------:R-:W-:-:S02]  /*ac20*/  UMOV UR17, 0x10000000 ;  /* 0x1000000000117882 */ /* 0x000fc40000000000 */
[----:B------:R-:W-:Y:S01]  /*ac30*/  SEL R10, RZ, 0x1, P1 ;  /* 0x00000001ff0a7807 */ /* 0x000fe20000800000 */
[----:B------:R-:W-:Y:S01]  /*ac40*/  UIADD3 UR8, UR8, 0x180, URZ ;  /* 0x0000018008087890 */ /* 0x000fe2000fffe03f */
[----:B------:R-:W-:Y:S02]  /*ac50*/  SEL R4, R4, RZ, P1 ;  /* 0x000000ff04047207 */ /* 0x000fe40000800000 */
[----:B------:R-:W-:-:S03]  /*ac60*/  LOP3.LUT R3, R3, R10, RZ, 0x3c, !PT ;  /* 0x0000000a03037212 */ /* 0x000fc600078e3cff */
[----:B------:R-:W-:-:S03]  /*ac70*/  UIADD3 UR21, UR11, 0xa180, URZ ;  /* 0x0000a1800b157890 */ /* 0x000fc6000fffe03f */
[----:B------:R-:W-:Y:S02]  /*ac80*/  UMOV UR11, UR22 ;  /* 0x00000016000b7c82 */ /* 0x000fe40008000000 */
[----:B------:R0:W-:Y:S02]  /*ac90*/  UTMALDG.3D.MULTICAST [UR8], [UR14], UR20, desc[UR16] ;  /* 0x000010080e0073b4 */ /* 0x0001e40008011814 */
[----:B0-----:R-:W-:Y:S01]  /*aca0*/  UMOV UR8, UR21 ;  /* 0x0000001500087c82 */ /* 0x001fe20008000000 */
[----:B------:R-:W-:Y:S02]  /*acb0*/  UMOV UR11, UR23 ;  /* 0x00000017000b7c82 */ /* 0x000fe40008000000 */
[----:B------:R0:W-:Y:S02]  /*acc0*/  UTMALDG.3D.MULTICAST [UR8], [UR30], UR28, desc[UR16] ;  /* 0x000010081e0073b4 */ /* 0x0001e4000801181c */
[----:B0-----:R-:W-:Y:S05]  /*acd0*/  @P3 BRA `(.L_x_302) ;  /* 0xfffffffc00343947 */ /* 0x001fea000383ffff */
.L_x_298:
[----:B------:R-:W-:Y:S05]  /*ace0*/  BSYNC B1 ;  /* 0x0000000000017941 */ /* 0x000fea0003800000 */
.L_x_297:
[----:B------:R-:W2:Y:S01]  /*acf0*/  LDL.64 R14, [R1] ;  /* 0x00000000010e7983 */ /* 0x000ea20000100a00 */
[----:B------:R-:W-:Y:S01]  /*ad00*/  LOP3.LUT P4, RZ, R8, 0xff, RZ, 0xc0, !PT ;  /* 0x000000ff08ff7812 */ /* 0x000fe2000788c0ff */
[----:B------:R-:W-:Y:S01]  /*ad10*/  VIADD R4, R7, UR40 ;  /* 0x0000002807047c36 */ /* 0x000fe20008000000 */
[----:B------:R-:W-:Y:S01]  /*ad20*/  ULDC.64 UR8, c[0x0][0x650] ;  /* 0x0001940000087ab9 */ /* 0x000fe20000000a00 */
[----:B------:R-:W-:Y:S01]  /*ad30*/  IMAD.U32 R7, RZ, RZ, UR40 ;  /* 0x00000028ff077e24 */ /* 0x000fe2000f8e00ff */
[----:B------:R-:W-:Y:S01]  /*ad40*/  UISETP.GE.U32.AND UP0, UPT, UR40, 0x5, UPT ;  /* 0x000000052800788c */ /* 0x000fe2000bf06070 */
[----:B------:R-:W-:Y:S01]  /*ad50*/  BSSY B1, `(.L_x_303) ;  /* 0x000006f000017945 */ /* 0x000fe20003800000 */
[----:B------:R-:W-:Y:S01]  /*ad60*/  ISETP.GT.U32.AND P1, PT, R4, 0x4, PT ;  /* 0x000000040400780c */ /* 0x000fe20003f24070 */
[----:B------:R-:W-:Y:S01]  /*ad70*/  IMAD.MOV.U32 R19, RZ, RZ, -0x1 ;  /* 0xffffffffff137424 */ /* 0x000fe200078e00ff */
[----:B------:R-:W-:Y:S01]  /*ad80*/  PRMT R8, RZ, 0x7610, R8 ;  /* 0x00007610ff087816 */ /* 0x000fe20000000008 */
[----:B------:R-:W-:Y:S01]  /*ad90*/  IMAD.MOV.U32 R22, RZ, RZ, -0x1 ;  /* 0xffffffffff167424 */ /* 0x000fe200078e00ff */
[----:B------:R-:W-:-:S02]  /*ada0*/  ISETP.LT.U32.AND P1, PT, R7, 0x5, P1 ;  /* 0x000000050700780c */ /* 0x000fc40000f21070 */
[----:B------:R-:W-:Y:S01]  /*adb0*/  PLOP3.LUT P3, PT, PT, PT, UP0, 0x80, 0x0 ;  /* 0x000000000000781c */ /* 0x000fe20003f6f008 */
[----:B------:R-:W0:Y:S01]  /*adc0*/  @P4 S2R R3, SR_CgaCtaId ;  /* 0x0000000000034919 */ /* 0x000e220000008800 */
[----:B------:R-:W-:-:S04]  /*add0*/  @P4 MOV R2, 0x400 ;  /* 0x0000040000024802 */ /* 0x000fc80000000f00 */
[----:B0-----:R-:W-:Y:S01]  /*ade0*/  @P4 LEA R5, R3, R2, 0x18 ;  /* 0x0000000203054211 */ /* 0x001fe200078ec0ff */
[----:B------:R-:W-:-:S03]  /*adf0*/  IMAD.WIDE.U32 R2, R4, -0x33333333, RZ ;  /* 0xcccccccd04027825 */ /* 0x000fc600078e00ff */
[----:B------:R0:W-:Y:S01]  /*ae00*/  @P4 SYNCS.ARRIVE.TRANS64.A1T0 RZ, [R5+URZ+0x88], RZ ;  /* 0x000088ff05ff49a7 */ /* 0x0001e2000810003f */
[----:B------:R-:W-:Y:S01]  /*ae10*/  IMAD.MOV.U32 R2, RZ, RZ, -0x1 ;  /* 0xffffffffff027424 */ /* 0x000fe200078e00ff */
[----:B0-----:R-:W-:Y:S02]  /*ae20*/  SHF.R.U32.HI R5, RZ, 0x2, R3 ;  /* 0x00000002ff057819 */ /* 0x001fe40000011603 */
[----:B------:R-:W-:-:S03]  /*ae30*/  SEL R3, RZ, 0x1, !P1 ;  /* 0x00000001ff037807 */ /* 0x000fc60004800000 */
[----:B------:R-:W-:Y:S01]  /*ae40*/  IMAD R7, R5, -0x5, R4 ;  /* 0xfffffffb05077824 */ /* 0x000fe200078e0204 */
[----:B------:R-:W-:Y:S02]  /*ae50*/  LOP3.LUT R0, R0, R3, RZ, 0x3c, !PT ;  /* 0x0000000300007212 */ /* 0x000fe400078e3cff */
[----:B------:R-:W-:Y:S02]  /*ae60*/  PRMT R3, RZ, 0x7610, R3 ;  /* 0x00007610ff037816 */ /* 0x000fe40000000003 */
[----:B------:R-:W-:Y:S02]  /*ae70*/  @P3 LOP3.LUT R0, R0, 0x1, R5, 0x78, !PT ;  /* 0x0000000100003812 */ /* 0x000fe400078e7805 */
[----:B--2---:R-:W-:-:S04]  /*ae80*/  IADD3 R18, P4, R18, R14, RZ ;  /* 0x0000000e12127210 */ /* 0x004fc80007f9e0ff */
[----:B------:R-:W-:Y:S01]  /*ae90*/  ISETP.GE.U32.AND P1, PT, R18, UR8, PT ;  /* 0x0000000812007c0c */ /* 0x000fe2000bf26070 */
[----:B------:R-:W-:-:S05]  /*aea0*/  IMAD.X R17, R17, 0x1, R23, P4 ;  /* 0x0000000111117824 */ /* 0x000fca00020e0617 */
[----:B------:R-:W-:-:S13]  /*aeb0*/  ISETP.GE.U32.AND.EX P1, PT, R17, UR9, PT, P1 ;  /* 0x0000000911007c0c */ /* 0x000fda000bf26110 */
[----:B------:R-:W-:Y:S05]  /*aec0*/  @P1 BRA `(.L_x_304) ;  /* 0x00000004005c1947 */ /* 0x000fea0003800000 */
[----:B------:R-:W0:Y:S01]  /*aed0*/  S2R R11, SR_CTAID.X ;  /* 0x00000000000b7919 */ /* 0x000e220000002500 */
[----:B------:R-:W-:Y:S01]  /*aee0*/  ULDC.64 UR8, c[0x0][0x628] ;  /* 0x00018a0000087ab9 */ /* 0x000fe20000000a00 */
[----:B------:R-:W1:Y:S01]  /*aef0*/  LDC R12, c[0x0][0x144] ;  /* 0x00005100ff0c7b82 */ /* 0x000e620000000800 */
[----:B------:R-:W-:Y:S01]  /*af00*/  ISETP.NE.U32.AND P1, PT, RZ, UR8, PT ;  /* 0x00000008ff007c0c */ /* 0x000fe2000bf25070 */
[----:B------:R-:W2:Y:S01]  /*af10*/  S2R R9, SR_CTAID.Y ;  /* 0x0000000000097919 */ /* 0x000ea20000002600 */
[----:B------:R-:W-:Y:S01]  /*af20*/  ULDC UR10, c[0x0][0x150] ;  /* 0x00005400000a7ab9 */ /* 0x000fe20000000800 */
[----:B------:R-:W-:Y:S01]  /*af30*/  ULDC UR11, c[0x0][0x630] ;  /* 0x00018c00000b7ab9 */ /* 0x000fe20000000800 */
[----:B------:R-:W-:Y:S01]  /*af40*/  ISETP.NE.AND.EX P1, PT, RZ, UR9, PT, P1 ;  /* 0x00000009ff007c0c */ /* 0x000fe2000bf25310 */
[----:B------:R-:W-:Y:S01]  /*af50*/  IMAD.MOV.U32 R2, RZ, RZ, R18 ;  /* 0x000000ffff027224 */ /* 0x000fe200078e0012 */
[----:B0-----:R-:W-:-:S05]  /*af60*/  I2FP.F32.U32 R3, R11 ;  /* 0x0000000b00037245 */ /* 0x001fca0000201000 */
[----:B------:R-:W-:Y:S01]  /*af70*/  FMUL R14, R3, UR10 ;  /* 0x0000000a030e7c20 */ /* 0x000fe20008400000 */
[----:B------:R-:W-:-:S05]  /*af80*/  IMAD.MOV.U32 R3, RZ, RZ, R17 ;  /* 0x000000ffff037224 */ /* 0x000fca00078e0011 */
[----:B--2---:R-:W-:Y:S05]  /*af90*/  @!P1 BRA `(.L_x_305) ;  /* 0x0000000000289947 */ /* 0x004fea0003800000 */
[----:B------:R-:W-:Y:S02]  /*afa0*/  ULDC UR10, c[0x0][0x634] ;  /* 0x00018d00000a7ab9 */ /* 0x000fe40000000800 */
[----:B------:R-:W-:-:S05]  /*afb0*/  IADD3 R3, P1, R18, UR10, RZ ;  /* 0x0000000a12037c10 */ /* 0x000fca000ff3e0ff */
[----:B------:R-:W-:-:S04]  /*afc0*/  IMAD.X R13, RZ, RZ, R17, P1 ;  /* 0x000000ffff0d7224 */ /* 0x000fc800008e0611 */
[----:B------:R-:W-:-:S04]  /*afd0*/  IMAD.WIDE.U32 R4, R13, UR8, RZ ;  /* 0x000000080d047c25 */ /* 0x000fc8000f8e00ff */
[----:B------:R-:W-:-:S04]  /*afe0*/  IMAD.WIDE.U32 R4, P1, R3, UR9, R4 ;  /* 0x0000000903047c25 */ /* 0x000fc8000f820004 */
[----:B------:R-:W-:-:S04]  /*aff0*/  IMAD.WIDE.U32 R2, R3, UR8, RZ ;  /* 0x0000000803027c25 */ /* 0x000fc8000f8e00ff */
[----:B------:R-:W-:Y:S01]  /*b000*/  IMAD.MOV.U32 R2, RZ, RZ, R5 ;  /* 0x000000ffff027224 */ /* 0x000fe200078e0005 */
[----:B------:R-:W-:Y:S01]  /*b010*/  IADD3 RZ, P3, R3, R4, RZ ;  /* 0x0000000403ff7210 */ /* 0x000fe20007f7e0ff */
[----:B------:R-:W-:-:S04]  /*b020*/  IMAD.X R3, RZ, RZ, RZ, P1 ;  /* 0x000000ffff037224 */ /* 0x000fc800008e06ff */
[----:B------:R-:W-:-:S08]  /*b030*/  IMAD.WIDE.U32.X R2, R13, UR9, R2, P3 ;  /* 0x000000090d027c25 */ /* 0x000fd000098e0402 */
.L_x_305:
[--C-:B------:R-:W-:Y:S01]  /*b040*/  SHF.R.U64 R10, R2, UR11, R3.reuse ;  /* 0x0000000b020a7c19 */ /* 0x100fe20008001203 */
[----:B------:R-:W0:Y:S01]  /*b050*/  F2I.U32.TRUNC.NTZ R14, R14 ;  /* 0x0000000e000e7305 */ /* 0x000e22000020f000 */
[----:B------:R-:W-:Y:S01]  /*b060*/  SHF.R.U32.HI R2, RZ, UR11, R3 ;  /* 0x0000000bff027c19 */ /* 0x000fe20008011603 */
[----:B------:R-:W-:Y:S01]  /*b070*/  ULDC.64 UR8, c[0x0][0x620] ;  /* 0x0001880000087ab9 */ /* 0x000fe20000000a00 */
[----:B------:R-:W-:Y:S01]  /*b080*/  IADD3 R5, P1, RZ, -R10, RZ ;  /* 0x8000000aff057210 */ /* 0x000fe20007f3e0ff */
[----:B------:R-:W-:Y:S01]  /*b090*/  IMAD.MOV.U32 R3, RZ, RZ, R17 ;  /* 0x000000ffff037224 */ /* 0x000fe200078e0011 */
[----:B------:R-:W-:-:S03]  /*b0a0*/  ULDC.64 UR10, c[0x0][0x640] ;  /* 0x00019000000a7ab9 */ /* 0x000fc60000000a00 */
[----:B------:R-:W-:Y:S01]  /*b0b0*/  IMAD.X R2, RZ, RZ, ~R2, P1 ;  /* 0x000000ffff027224 */ /* 0x000fe200008e0e02 */
[----:B------:R-:W-:-:S03]  /*b0c0*/  ISETP.NE.U32.AND P1, PT, RZ, UR10, PT ;  /* 0x0000000aff007c0c */ /* 0x000fc6000bf25070 */
[----:B------:R-:W-:Y:S01]  /*b0d0*/  IMAD R4, R2, UR8, RZ ;  /* 0x0000000802047c24 */ /* 0x000fe2000f8e02ff */
[----:B------:R-:W-:Y:S01]  /*b0e0*/  ISETP.NE.AND.EX P1, PT, RZ, UR11, PT, P1 ;  /* 0x0000000bff007c0c */ /* 0x000fe2000bf25310 */
[----:B------:R-:W-:-:S04]  /*b0f0*/  IMAD.MOV.U32 R2, RZ, RZ, R18 ;  /* 0x000000ffff027224 */ /* 0x000fc800078e0012 */
[----:B------:R-:W-:Y:S01]  /*b100*/  IMAD.WIDE.U32 R2, R5, UR8, R2 ;  /* 0x0000000805027c25 */ /* 0x000fe2000f8e0002 */
[----:B------:R-:W-:-:S03]  /*b110*/  ULDC UR8, c[0x0][0x618] ;  /* 0x0001860000087ab9 */ /* 0x000fc60000000800 */
[----:B------:R-:W-:Y:S01]  /*b120*/  IMAD R5, R5, UR9, R4 ;  /* 0x0000000905057c24 */ /* 0x000fe2000f8e0204 */
[----:B------:R-:W-:Y:S01]  /*b130*/  ULDC UR9, c[0x0][0x154] ;  /* 0x0000550000097ab9 */ /* 0x000fe20000000800 */
[----:B0-----:R-:W-:Y:S02]  /*b140*/  IMAD.MOV R4, RZ, RZ, -R14 ;  /* 0x000000ffff047224 */ /* 0x001fe400078e0a0e */
[----:B------:R-:W0:Y:S01]  /*b150*/  LDC R14, c[0x0][0x148] ;  /* 0x00005200ff0e7b82 */ /* 0x000e220000000800 */
[----:B------:R-:W-:Y:S02]  /*b160*/  IMAD.IADD R3, R3, 0x1, R5 ;  /* 0x0000000103037824 */ /* 0x000fe400078e0205 */
[----:B-1----:R-:W-:Y:S01]  /*b170*/  IMAD R11, R12, R4, R11 ;  /* 0x000000040c0b7224 */ /* 0x002fe200078e020b */
[----:B------:R-:W-:Y:S02]  /*b180*/  I2FP.F32.U32 R4, R9 ;  /* 0x0000000900047245 */ /* 0x000fe40000201000 */
[----:B------:R-:W-:-:S02]  /*b190*/  SHF.R.U64 R12, R2, UR8, R3 ;  /* 0x00000008020c7c19 */ /* 0x000fc40008001203 */
[----:B------:R-:W-:Y:S01]  /*b1a0*/  SHF.R.U32.HI R3, RZ, UR8, R3 ;  /* 0x00000008ff037c19 */ /* 0x000fe20008011603 */
[----:B------:R-:W-:Y:S01]  /*b1b0*/  FMUL R4, R4, UR9 ;  /* 0x0000000904047c20 */ /* 0x000fe20008400000 */
[----:B------:R-:W-:Y:S02]  /*b1c0*/  ULDC UR8, c[0x0][0x608] ;  /* 0x0001820000087ab9 */ /* 0x000fe40000000800 */
[--C-:B------:R-:W-:Y:S01]  /*b1d0*/  SHF.R.U64 R15, R12, UR8, R3.reuse ;  /* 0x000000080c0f7c19 */ /* 0x100fe20008001203 */
[----:B------:R1:W2:Y:S01]  /*b1e0*/  F2I.U32.TRUNC.NTZ R20, R4 ;  /* 0x0000000400147305 */ /* 0x0002a2000020f000 */
[----:B------:R-:W-:Y:S01]  /*b1f0*/  SHF.R.U32.HI R2, RZ, UR8, R3 ;  /* 0x00000008ff027c19 */ /* 0x000fe20008011603 */
[----:B------:R-:W-:-:S03]  /*b200*/  ULDC UR8, c[0x0][0x658] ;  /* 0x0001960000087ab9 */ /* 0x000fc60000000800 */
[--C-:B------:R-:W-:Y:S02]  /*b210*/  SHF.R.U64 R13, R15, UR8, R2.reuse ;  /* 0x000000080f0d7c19 */ /* 0x100fe40008001202 */
[----:B------:R-:W-:-:S03]  /*b220*/  SHF.R.U32.HI R19, RZ, UR8, R2 ;  /* 0x00000008ff137c19 */ /* 0x000fc60008011602 */
[----:B------:R-:W-:Y:S02]  /*b230*/  IMAD.MOV.U32 R2, RZ, RZ, R13 ;  /* 0x000000ffff027224 */ /* 0x000fe400078e000d */
[----:B------:R-:W-:Y:S01]  /*b240*/  IMAD.MOV.U32 R3, RZ, RZ, R19 ;  /* 0x000000ffff037224 */ /* 0x000fe200078e0013 */
[----:B-1----:R-:W-:Y:S06]  /*b250*/  @!P1 BRA `(.L_x_306) ;  /* 0x0000000000289947 */ /* 0x002fec0003800000 */
        /* <DEDUP_REMOVED lines=10> */
.L_x_306:
[----:B------:R-:W1:Y:S01]  /*b300*/  LDC R4, c[0x0][0x65c] ;  /* 0x00019700ff047b82 */ /* 0x000e620000000800 */
[----:B------:R-:W-:Y:S01]  /*b310*/  ULDC UR8, c[0x0][0x648] ;  /* 0x0001920000087ab9 */ /* 0x000fe20000000800 */
[----:B------:R-:W-:Y:S01]  /*b320*/  LOP3.LUT R15, R15, UR13, RZ, 0xc0, !PT ;  /* 0x0000000d0f0f7c12 */ /* 0x000fe2000f8ec0ff */
[----:B--2---:R-:W-:Y:S01]  /*b330*/  IMAD.MOV R20, RZ, RZ, -R20 ;  /* 0x000000ffff147224 */ /* 0x004fe200078e0a14 */
[----:B------:R-:W-:Y:S01]  /*b340*/  SHF.R.U64 R2, R2, UR8, R3 ;  /* 0x0000000802027c19 */ /* 0x000fe20008001203 */
[----:B------:R-:W-:Y:S01]  /*b350*/  ULDC UR8, c[0x0][0x638] ;  /* 0x00018e0000087ab9 */ /* 0x000fe20000000800 */
[----:B------:R-:W-:Y:S01]  /*b360*/  LOP3.LUT R12, R12, UR4, RZ, 0xc0, !PT ;  /* 0x000000040c0c7c12 */ /* 0x000fe2000f8ec0ff */
[----:B------:R-:W-:Y:S01]  /*b370*/  ULDC UR9, c[0x0][0x610] ;  /* 0x0001840000097ab9 */ /* 0x000fe20000000800 */
[----:B------:R-:W-:Y:S01]  /*b380*/  IMAD.MOV.U32 R3, RZ, RZ, 0x1 ;  /* 0x00000001ff037424 */ /* 0x000fe200078e00ff */
[----:B-1----:R-:W-:Y:S01]  /*b390*/  ISETP.NE.AND P1, PT, R4, 0x1, PT ;  /* 0x000000010400780c */ /* 0x002fe20003f25270 */
[----:B------:R-:W-:-:S02]  /*b3a0*/  IMAD.MOV R4, RZ, RZ, -R2 ;  /* 0x000000ffff047224 */ /* 0x000fc400078e0a02 */
[----:B------:R-:W-:Y:S02]  /*b3b0*/  IMAD R2, R2, UR5, R15 ;  /* 0x0000000502027c24 */ /* 0x000fe4000f8e020f */
[----:B------:R-:W-:Y:S01]  /*b3c0*/  IMAD R13, R4, UR8, R13 ;  /* 0x00000008040d7c24 */ /* 0x000fe2000f8e020d */
[----:B------:R-:W-:-:S07]  /*b3d0*/  ULDC UR8, c[0x0][0x600] ;  /* 0x0001800000087ab9 */ /* 0x000fce0000000800 */
[----:B0-----:R-:W-:-:S04]  /*b3e0*/  @P1 IMAD R11, R14, R20, R9 ;  /* 0x000000140e0b1224 */ /* 0x001fc800078e0209 */
[----:B------:R-:W-:Y:S02]  /*b3f0*/  IMAD R11, R2, UR9, R11 ;  /* 0x00000009020b7c24 */ /* 0x000fe4000f8e020b */
[----:B------:R-:W-:-:S05]  /*b400*/  IMAD R2, R13, UR8, R12 ;  /* 0x000000080d027c24 */ /* 0x000fca000f8e020c */
[----:B------:R-:W-:Y:S02]  /*b410*/  SEL R22, R2, R11, !P1 ;  /* 0x0000000b02167207 */ /* 0x000fe40004800000 */
[----:B------:R-:W-:Y:S01]  /*b420*/  SEL R19, R11, R2, !P1 ;  /* 0x000000020b137207 */ /* 0x000fe20004800000 */
[----:B------:R-:W-:-:S07]  /*b430*/  IMAD.MOV.U32 R2, RZ, RZ, R10 ;  /* 0x000000ffff027224 */ /* 0x000fce00078e000a */
.L_x_304:
[----:B------:R-:W-:Y:S05]  /*b440*/  BSYNC B1 ;  /* 0x0000000000017941 */ /* 0x000fea0003800000 */
.L_x_303:
[----:B------:R-:W-:-:S13]  /*b450*/  LOP3.LUT P1, RZ, R3, 0xff, RZ, 0xc0, !PT ;  /* 0x000000ff03ff7812 */ /* 0x000fda000782c0ff */
[----:B------:R-:W-:Y:S05]  /*b460*/  @P1 BRA `(.L_x_307) ;  /* 0xfffffff400181947 */ /* 0x000fea000383ffff */
[----:B------:R-:W-:Y:S05]  /*b470*/  BSYNC B0 ;  /* 0x0000000000007941 */ /* 0x000fea0003800000 */
.L_x_295:
[----:B------:R-:W-:-:S03]  /*b480*/  UMOV UR8, 0xffffffff ;  /* 0xffffffff00087882 */ /* 0x000fc60000000000 */
[----:B------:R-:W-:Y:S05]  /*b490*/  BRA.DIV UR8, `(.L_x_308) ;  /* 0x0000000608647947 */ /* 0x000fea000b800000 */
[----:B------:R-:W-:-:S13]  /*b4a0*/  ELECT P6, URZ, PT ;  /* 0x00000000003f782f */ /* 0x000fda00038c0000 */
.L_x_325:
[----:B------:R-:W-:Y:S04]  /*b4b0*/  BSSY B0, `(.L_x_309) ;  /* 0x0000034000007945 */ /* 0x000fe80003800000 */
[----:B------:R-:W-:Y:S05]  /*b4c0*/  @!P6 BRA `(.L_x_310) ;  /* 0x0000000000c8e947 */ /* 0x000fea0003800000 */
[----:B------:R-:W-:-:S04]  /*b4d0*/  LOP3.LUT R16, R16, 0x2, RZ, 0xfc, !PT ;  /* 0x0000000210107812 */ /* 0x000fc800078efcff */
[----:B------:R-:W-:-:S13]  /*b4e0*/  ISETP.NE.AND P0, PT, R16, 0x3, PT ;  /* 0x000000031000780c */ /* 0x000fda0003f05270 */
[----:B------:R-:W-:Y:S05]  /*b4f0*/  @!P0 BRA `(.L_x_311) ;  /* 0x0000000000048947 */ /* 0x000fea0003800000 */
[----:B------:R-:W-:Y:S01]  /*b500*/  BPT.TRAP 0x1 ;  /* 0x000000040000795c */ /* 0x000fe20000300000 */
.L_x_311:
[----:B------:R-:W0:Y:S01]  /*b510*/  S2R R3, SR_CgaCtaId ;  /* 0x0000000000037919 */ /* 0x000e220000008800 */
[----:B------:R-:W-:Y:S02]  /*b520*/  MOV R2, 0x400 ;  /* 0x0000040000027802 */ /* 0x000fe40000000f00 */
[----:B------:R-:W-:Y:S02]  /*b530*/  SHF.L.U32 R4, R0, 0x1f, RZ ;  /* 0x0000001f00047819 */ /* 0x000fe400000006ff */
[----:B0-----:R-:W-:-:S05]  /*b540*/  LEA R2, R3, R2, 0x18 ;  /* 0x0000000203027211 */ /* 0x001fca00078ec0ff */
[----:B------:R-:W-:-:S04]  /*b550*/  VIADD R2, R2, 0x28 ;  /* 0x0000002802027836 */ /* 0x000fc80000000000 */
[C---:B------:R-:W-:Y:S02]  /*b560*/  IMAD R9, R7.reuse, 0x8, R2 ;  /* 0x0000000807097824 */ /* 0x040fe400078e0202 */
[----:B------:R-:W-:Y:S02]  /*b570*/  VIADD R7, R7, 0x1 ;  /* 0x0000000107077836 */ /* 0x000fe40000000000 */
[----:B------:R-:W0:Y:S03]  /*b580*/  SYNCS.PHASECHK.TRANS64.TRYWAIT P0, [R9+URZ], R4 ;  /* 0x00000004090075a7 */ /* 0x000e26000800017f */
[----:B------:R-:W-:-:S04]  /*b590*/  ISETP.NE.AND P1, PT, R7, 0x5, PT ;  /* 0x000000050700780c */ /* 0x000fc80003f25270 */
[----:B------:R-:W-:Y:S02]  /*b5a0*/  SEL R3, RZ, 0x1, P1 ;  /* 0x00000001ff037807 */ /* 0x000fe40000800000 */
[----:B------:R-:W-:Y:S02]  /*b5b0*/  SEL R7, R7, RZ, P1 ;  /* 0x000000ff07077207 */ /* 0x000fe40000800000 */
[----:B------:R-:W-:-:S03]  /*b5c0*/  LOP3.LUT R6, R0, R3, RZ, 0x3c, !PT ;  /* 0x0000000300067212 */ /* 0x000fc600078e3cff */
[----:B------:R-:W-:Y:S01]  /*b5d0*/  IMAD R8, R7, 0x8, R2 ;  /* 0x0000000807087824 */ /* 0x000fe200078e0202 */
[----:B------:R-:W-:Y:S01]  /*b5e0*/  SHF.L.U32 R5, R6, 0x1f, RZ ;  /* 0x0000001f06057819 */ /* 0x000fe200000006ff */
[----:B0-----:R-:W-:Y:S06]  /*b5f0*/  @!P0 BRA `(.L_x_312) ;  /* 0x00000004002c8947 */ /* 0x001fec0003800000 */
.L_x_326:
[----:B------:R-:W1:Y:S01]  /*b600*/  SYNCS.PHASECHK.TRANS64.TRYWAIT P0, [R8+URZ], R5 ;  /* 0x00000005080075a7 */ /* 0x000e62000800017f */
[----:B------:R-:W-:-:S05]  /*b610*/  VIADD R0, R7, 0x1 ;  /* 0x0000000107007836 */ /* 0x000fca0000000000 */
[----:B------:R-:W-:-:S04]  /*b620*/  ISETP.NE.AND P1, PT, R0, 0x5, PT ;  /* 0x000000050000780c */ /* 0x000fc80003f25270 */
[----:B------:R-:W-:Y:S02]  /*b630*/  SEL R3, RZ, 0x1, P1 ;  /* 0x00000001ff037807 */ /* 0x000fe40000800000 */
[----:B------:R-:W-:Y:S02]  /*b640*/  SEL R7, R0, RZ, P1 ;  /* 0x000000ff00077207 */ /* 0x000fe40000800000 */
[----:B------:R-:W-:-:S03]  /*b650*/  LOP3.LUT R6, R6, R3, RZ, 0x3c, !PT ;  /* 0x0000000306067212 */ /* 0x000fc600078e3cff */
[----:B0-----:R-:W-:Y:S01]  /*b660*/  IMAD R9, R7, 0x8, R2 ;  /* 0x0000000807097824 */ /* 0x001fe200078e0202 */
[----:B------:R-:W-:Y:S01]  /*b670*/  SHF.L.U32 R4, R6, 0x1f, RZ ;  /* 0x0000001f06047819 */ /* 0x000fe200000006ff */
[----:B-1----:R-:W-:Y:S06]  /*b680*/  @!P0 BRA `(.L_x_313) ;  /* 0x00000004001c8947 */ /* 0x002fec0003800000 */
.L_x_327:
[----:B------:R-:W1:Y:S01]  /*b690*/  SYNCS.PHASECHK.TRANS64.TRYWAIT P0, [R9+URZ], R4 ;  /* 0x00000004090075a7 */ /* 0x000e62000800017f */
[----:B------:R-:W-:-:S05]  /*b6a0*/  VIADD R0, R7, 0x1 ;  /* 0x0000000107007836 */ /* 0x000fca0000000000 */
[----:B------:R-:W-:-:S04]  /*b6b0*/  ISETP.NE.AND P1, PT, R0, 0x5, PT ;  /* 0x000000050000780c */ /* 0x000fc80003f25270 */
[----:B------:R-:W-:Y:S02]  /*b6c0*/  SEL R3, RZ, 0x1, P1 ;  /* 0x00000001ff037807 */ /* 0x000fe40000800000 */
[----:B------:R-:W-:Y:S02]  /*b6d0*/  SEL R7, R0, RZ, P1 ;  /* 0x000000ff00077207 */ /* 0x000fe40000800000 */
[----:B------:R-:W-:-:S03]  /*b6e0*/  LOP3.LUT R11, R6, R3, RZ, 0x3c, !PT ;  /* 0x00000003060b7212 */ /* 0x000fc600078e3cff */
[----:B------:R-:W-:Y:S01]  /*b6f0*/  IMAD R6, R7, 0x8, R2 ;  /* 0x0000000807067824 */ /* 0x000fe200078e0202 */
[----:B0-----:R-:W-:Y:S01]  /*b700*/  SHF.L.U32 R5, R11, 0x1f, RZ ;  /* 0x0000001f0b057819 */ /* 0x001fe200000006ff */
[----:B-1----:R-:W-:Y:S06]  /*b710*/  @!P0 BRA `(.L_x_314) ;  /* 0x00000004000c8947 */ /* 0x002fec0003800000 */
.L_x_328:
[----:B------:R-:W1:Y:S01]  /*b720*/  SYNCS.PHASECHK.TRANS64.TRYWAIT P0, [R6+URZ], R5 ;  /* 0x00000005060075a7 */ /* 0x000e62000800017f */
[----:B------:R-:W-:-:S05]  /*b730*/  VIADD R0, R7, 0x1 ;  /* 0x0000000107007836 */ /* 0x000fca0000000000 */
[----:B------:R-:W-:-:S04]  /*b740*/  ISETP.NE.AND P1, PT, R0, 0x5, PT ;  /* 0x000000050000780c */ /* 0x000fc80003f25270 */
[----:B0-----:R-:W-:Y:S02]  /*b750*/  SEL R4, RZ, 0x1, P1 ;  /* 0x00000001ff047807 */ /* 0x001fe40000800000 */
[----:B------:R-:W-:Y:S02]  /*b760*/  SEL R3, R0, RZ, P1 ;  /* 0x000000ff00037207 */ /* 0x000fe40000800000 */
[----:B------:R-:W-:Y:S01]  /*b770*/  LOP3.LUT R0, R11, R4, RZ, 0x3c, !PT ;  /* 0x000000040b007212 */ /* 0x000fe200078e3cff */
[----:B-1----:R-:W-:Y:S06]  /*b780*/  @!P0 BRA `(.L_x_315) ;  /* 0x0000000400048947 */ /* 0x002fec0003800000 */
.L_x_329:
[----:B------:R-:W-:Y:S01]  /*b790*/  IMAD R3, R3, 0x8, R2 ;  /* 0x0000000803037824 */ /* 0x000fe200078e0202 */
[----:B------:R-:W-:-:S07]  /*b7a0*/  SHF.L.U32 R0, R0, 0x1f, RZ ;  /* 0x0000001f00007819 */ /* 0x000fce00000006ff */
.L_x_316:
[----:B-1----:R1:W2:Y:S02]  /*b7b0*/  SYNCS.PHASECHK.TRANS64.TRYWAIT P0, [R3+URZ], R0 ;  /* 0x00000000030075a7 */ /* 0x0022a4000800017f */
[----:B--2---:R-:W-:Y:S05]  /*b7c0*/  @!P0 NANOSLEEP.SYNCS 0x989680 ;  /* 0x009896800000895d */ /* 0x004fea0003900000 */
[----:B------:R-:W2:Y:S02]  /*b7d0*/  @!P0 SYNCS.PHASECHK.TRANS64 P0, [R3+URZ], R0 ;  /* 0x00000000030085a7 */ /* 0x000ea4000800007f */
[----:B--2---:R-:W-:Y:S05]  /*b7e0*/  @!P0 BRA `(.L_x_316) ;  /* 0xfffffffc00f08947 */ /* 0x004fea000383ffff */
.L_x_310:
[----:B------:R-:W-:Y:S05]  /*b7f0*/  BSYNC B0 ;  /* 0x0000000000007941 */ /* 0x000fea0003800000 */
.L_x_309:
[----:B------:R-:W-:Y:S05]  /*b800*/  EXIT ;  /* 0x000000000000794d */ /* 0x000fea0003800000 */
.L_x_19:
[----:B-1----:R1:W2:Y:S02]  /*b810*/  SYNCS.PHASECHK.TRANS64.TRYWAIT P0, [R161+URZ], R0 ;  /* 0x00000000a10075a7 */ /* 0x0022a4000800017f */
[----:B--2---:R-:W-:Y:S05]  /*b820*/  @!P0 NANOSLEEP.SYNCS 0x989680 ;  /* 0x009896800000895d */ /* 0x004fea0003900000 */
[----:B------:R-:W2:Y:S02]  /*b830*/  @!P0 SYNCS.PHASECHK.TRANS64 P0, [R161+URZ], R0 ;  /* 0x00000000a10085a7 */ /* 0x000ea4000800007f */
[----:B--2---:R-:W-:Y:S05]  /*b840*/  @!P0 BRA `(.L_x_19) ;  /* 0xfffffffc00f08947 */ /* 0x004fea000383ffff */
[----:B------:R-:W-:Y:S05]  /*b850*/  BRA `(.L_x_317) ;  /* 0xffffff5c00a87947 */ /* 0x000fea000383ffff */
.L_x_24:
[----:B--2---:R2:W3:Y:S02]  /*b860*/  SYNCS.PHASECHK.TRANS64.TRYWAIT P1, [R3+URZ], R0 ;  /* 0x00000000030075a7 */ /* 0x0044e4000802017f */
[----:B---3--:R-:W-:Y:S05]  /*b870*/  @!P1 NANOSLEEP.SYNCS 0x989680 ;  /* 0x009896800000995d */ /* 0x008fea0003900000 */
[----:B------:R-:W3:Y:S02]  /*b880*/  @!P1 SYNCS.PHASECHK.TRANS64 P1, [R3+URZ], R0 ;  /* 0x00000000030095a7 */ /* 0x000ee4000802007f */
[----:B---3--:R-:W-:Y:S05]  /*b890*/  @!P1 BRA `(.L_x_24) ;  /* 0xfffffffc00f09947 */ /* 0x008fea000383ffff */
[----:B------:R-:W-:Y:S05]  /*b8a0*/  BRA `(.L_x_23) ;  /* 0xffffff6000147947 */ /* 0x000fea000383ffff */
.L_x_29:
[----:B--2---:R-:W-:-:S04]  /*b8b0*/  IMAD.U32 R5, RZ, RZ, UR4 ;  /* 0x00000004ff057e24 */ /* 0x004fc8000f8e00ff */
[----:B------:R2:W3:Y:S03]  /*b8c0*/  SYNCS.PHASECHK.TRANS64.TRYWAIT P1, [R5+URZ], R4 ;  /* 0x00000004050075a7 */ /* 0x0004e6000802017f */
[----:B---3--:R-:W-:Y:S05]  /*b8d0*/  @!P1 NANOSLEEP.SYNCS 0x989680 ;  /* 0x009896800000995d */ /* 0x008fea0003900000 */
[----:B------:R-:W3:Y:S02]  /*b8e0*/  @!P1 SYNCS.PHASECHK.TRANS64 P1, [R5+URZ], R4 ;  /* 0x00000004050095a7 */ /* 0x000ee4000802007f */
[----:B---3--:R-:W-:Y:S05]  /*b8f0*/  @!P1 BRA `(.L_x_29) ;  /* 0xfffffffc00ec9947 */ /* 0x008fea000383ffff */
[----:B------:R-:W-:Y:S05]  /*b900*/  BRA `(.L_x_28) ;  /* 0xffffff6000f07947 */ /* 0x000fea000383ffff */
.L_x_35:
[----:B-1----:R1:W2:Y:S02]  /*b910*/  SYNCS.PHASECHK.TRANS64.TRYWAIT P0, [R161+URZ+0x10], R0 ;  /* 0x00001000a10075a7 */ /* 0x0022a4000800017f */
[----:B--2---:R-:W-:Y:S05]  /*b920*/  @!P0 NANOSLEEP.SYNCS 0x989680 ;  /* 0x009896800000895d */ /* 0x004fea0003900000 */
[----:B------:R-:W2:Y:S02]  /*b930*/  @!P0 SYNCS.PHASECHK.TRANS64 P0, [R161+URZ+0x10], R0 ;  /* 0x00001000a10085a7 */ /* 0x000ea4000800007f */
[----:B--2---:R-:W-:Y:S05]  /*b940*/  @!P0 BRA `(.L_x_35) ;  /* 0xfffffffc00f08947 */ /* 0x004fea000383ffff */
[----:B------:R-:W-:Y:S05]  /*b950*/  BRA `(.L_x_318) ;  /* 0xffffff6800487947 */ /* 0x000fea000383ffff */
.L_x_296:
[----:B------:R-:W-:Y:S01]  /*b960*/  BSSY B1, `(.L_x_319) ;  /* 0x0000006000017945 */ /* 0x000fe20003800000 */
[----:B------:R-:W-:-:S07]  /*b970*/  IMAD.MOV.U32 R15, RZ, RZ, -0x1 ;  /* 0xffffffffff0f7424 */ /* 0x000fce00078e00ff */
[----:B-----5:R-:W-:Y:S05]  /*b980*/  WARPSYNC.COLLECTIVE R15, `(.L_x_320) ;  /* 0x000000000f0c7348 */ /* 0x020fea0003c00000 */
[----:B------:R-:W-:Y:S02]  /*b990*/  ELECT P6, UR62, PT ;  /* 0x00000000003e782f */ /* 0x000fe400038c0000 */
[----:B------:R-:W-:Y:S01]  /*b9a0*/  MOV R14, UR62 ;  /* 0x0000003e000e7c02 */ /* 0x000fe20008000f00 */
[----:B-----5:R-:W-:Y:S10]  /*b9b0*/  ENDCOLLECTIVE ;  /* 0x000000000000791b */ /* 0x020ff40003800000 */
.L_x_320:
[----:B------:R-:W-:Y:S05]  /*b9c0*/  BSYNC B1 ;  /* 0x0000000000017941 */ /* 0x000fea0003800000 */
.L_x_319:
[----:B------:R-:W-:Y:S05]  /*b9d0*/  BRA `(.L_x_321) ;  /* 0xffffffec00c87947 */ /* 0x000fea000383ffff */
.L_x_299:
[----:B0-----:R0:W1:Y:S02]  /*b9e0*/  SYNCS.PHASECHK.TRANS64.TRYWAIT P1, [R10+URZ+0x28], R5 ;  /* 0x000028050a0075a7 */ /* 0x001064000802017f */
[----:B-1----:R-:W-:Y:S05]  /*b9f0*/  @!P1 NANOSLEEP.SYNCS 0x989680 ;  /* 0x009896800000995d */ /* 0x002fea0003900000 */
[----:B------:R-:W1:Y:S02]  /*ba00*/  @!P1 SYNCS.PHASECHK.TRANS64 P1, [R10+URZ+0x28], R5 ;  /* 0x000028050a0095a7 */ /* 0x000e64000802007f */
[----:B-1----:R-:W-:Y:S05]  /*ba10*/  @!P1 BRA `(.L_x_299) ;  /* 0xfffffffc00f09947 */ /* 0x002fea000383ffff */
[----:B------:R-:W-:Y:S05]  /*ba20*/  BRA `(.L_x_322) ;  /* 0xfffffff000007947 */ /* 0x000fea000383ffff */
.L_x_308:
[----:B------:R-:W-:Y:S01]  /*ba30*/  BSSY B0, `(.L_x_323) ;  /* 0x0000006000007945 */ /* 0x000fe20003800000 */
[----:B------:R-:W-:-:S07]  /*ba40*/  IMAD.MOV.U32 R15, RZ, RZ, -0x1 ;  /* 0xffffffffff0f7424 */ /* 0x000fce00078e00ff */
[----:B-----5:R-:W-:Y:S05]  /*ba50*/  WARPSYNC.COLLECTIVE R15, `(.L_x_324) ;  /* 0x000000000f0c7348 */ /* 0x020fea0003c00000 */
[----:B------:R-:W-:Y:S02]  /*ba60*/  ELECT P6, UR62, PT ;  /* 0x00000000003e782f */ /* 0x000fe400038c0000 */
[----:B------:R-:W-:Y:S01]  /*ba70*/  MOV R14, UR62 ;  /* 0x0000003e000e7c02 */ /* 0x000fe20008000f00 */
[----:B-----5:R-:W-:Y:S10]  /*ba80*/  ENDCOLLECTIVE ;  /* 0x000000000000791b */ /* 0x020ff40003800000 */
.L_x_324:
[----:B------:R-:W-:Y:S05]  /*ba90*/  BSYNC B0 ;  /* 0x0000000000007941 */ /* 0x000fea0003800000 */
.L_x_323:
[----:B------:R-:W-:Y:S05]  /*baa0*/  BRA `(.L_x_325) ;  /* 0xfffffff800807947 */ /* 0x000fea000383ffff */
.L_x_312:
[----:B0-----:R0:W1:Y:S02]  /*bab0*/  SYNCS.PHASECHK.TRANS64.TRYWAIT P0, [R9+URZ], R4 ;  /* 0x00000004090075a7 */ /* 0x001064000800017f */
[----:B-1----:R-:W-:Y:S05]  /*bac0*/  @!P0 NANOSLEEP.SYNCS 0x989680 ;  /* 0x009896800000895d */ /* 0x002fea0003900000 */
[----:B------:R-:W1:Y:S02]  /*bad0*/  @!P0 SYNCS.PHASECHK.TRANS64 P0, [R9+URZ], R4 ;  /* 0x00000004090085a7 */ /* 0x000e64000800007f */
[----:B-1----:R-:W-:Y:S05]  /*bae0*/  @!P0 BRA `(.L_x_312) ;  /* 0xfffffffc00f08947 */ /* 0x002fea000383ffff */
[----:B------:R-:W-:Y:S05]  /*baf0*/  BRA `(.L_x_326) ;  /* 0xfffffff800c07947 */ /* 0x000fea000383ffff */
.L_x_313:
[----:B0-----:R0:W1:Y:S02]  /*bb00*/  SYNCS.PHASECHK.TRANS64.TRYWAIT P0, [R8+URZ], R5 ;  /* 0x00000005080075a7 */ /* 0x001064000800017f */
[----:B-1----:R-:W-:Y:S05]  /*bb10*/  @!P0 NANOSLEEP.SYNCS 0x989680 ;  /* 0x009896800000895d */ /* 0x002fea0003900000 */
[----:B------:R-:W1:Y:S02]  /*bb20*/  @!P0 SYNCS.PHASECHK.TRANS64 P0, [R8+URZ], R5 ;  /* 0x00000005080085a7 */ /* 0x000e64000800007f */
[----:B-1----:R-:W-:Y:S05]  /*bb30*/  @!P0 BRA `(.L_x_313) ;  /* 0xfffffffc00f08947 */ /* 0x002fea000383ffff */
[----:B------:R-:W-:Y:S05]  /*bb40*/  BRA `(.L_x_327) ;  /* 0xfffffff800d07947 */ /* 0x000fea000383ffff */
.L_x_314:
[----:B0-----:R0:W1:Y:S02]  /*bb50*/  SYNCS.PHASECHK.TRANS64.TRYWAIT P0, [R9+URZ], R4 ;  /* 0x00000004090075a7 */ /* 0x001064000800017f */
[----:B-1----:R-:W-:Y:S05]  /*bb60*/  @!P0 NANOSLEEP.SYNCS 0x989680 ;  /* 0x009896800000895d */ /* 0x002fea0003900000 */
[----:B------:R-:W1:Y:S02]  /*bb70*/  @!P0 SYNCS.PHASECHK.TRANS64 P0, [R9+URZ], R4 ;  /* 0x00000004090085a7 */ /* 0x000e64000800007f */
[----:B-1----:R-:W-:Y:S05]  /*bb80*/  @!P0 BRA `(.L_x_314) ;  /* 0xfffffffc00f08947 */ /* 0x002fea000383ffff */
[----:B------:R-:W-:Y:S05]  /*bb90*/  BRA `(.L_x_328) ;  /* 0xfffffff800e07947 */ /* 0x000fea000383ffff */
.L_x_315:
[----:B0-----:R0:W1:Y:S02]  /*bba0*/  SYNCS.PHASECHK.TRANS64.TRYWAIT P0, [R6+URZ], R5 ;  /* 0x00000005060075a7 */ /* 0x001064000800017f */
[----:B-1----:R-:W-:Y:S05]  /*bbb0*/  @!P0 NANOSLEEP.SYNCS 0x989680 ;  /* 0x009896800000895d */ /* 0x002fea0003900000 */
[----:B------:R-:W1:Y:S02]  /*bbc0*/  @!P0 SYNCS.PHASECHK.TRANS64 P0, [R6+URZ], R5 ;  /* 0x00000005060085a7 */ /* 0x000e64000800007f */
[----:B-1----:R-:W-:Y:S05]  /*bbd0*/  @!P0 BRA `(.L_x_315) ;  /* 0xfffffffc00f08947 */ /* 0x002fea000383ffff */
[----:B------:R-:W-:Y:S05]  /*bbe0*/  BRA `(.L_x_329) ;  /* 0xfffffff800e87947 */ /* 0x000fea000383ffff */
.L_x_330:
[----:B------:R-:W-:-:S00]  /*bbf0*/  BRA `(.L_x_330) ;  /* 0xfffffffc00fc7947 */ /* 0x000fc0000383ffff */
[----:B------:R-:W-:-:S00]  /*bc00*/  NOP ;  /* 0x0000000000007918 */ /* 0x000fc00000000000 */
[----:B------:R-:W-:-:S00]  /*bc10*/  NOP ;  /* 0x0000000000007918 */ /* 0x000fc00000000000 */
[----:B------:R-:W-:-:S00]  /*bc20*/  NOP ;  /* 0x0000000000007918 */ /* 0x000fc00000000000 */
[----:B------:R-:W-:-:S00]  /*bc30*/  NOP ;  /* 0x0000000000007918 */ /* 0x000fc00000000000 */
[----:B------:R-:W-:-:S00]  /*bc40*/  NOP ;  /* 0x0000000000007918 */ /* 0x000fc00000000000 */
[----:B------:R-:W-:-:S00]  /*bc50*/  NOP ;  /* 0x0000000000007918 */ /* 0x000fc00000000000 */
[----:B------:R-:W-:-:S00]  /*bc60*/  NOP ;  /* 0x0000000000007918 */ /* 0x000fc00000000000 */
[----:B------:R-:W-:-:S00]  /*bc70*/  NOP ;  /* 0x0000000000007918 */ /* 0x000fc00000000000 */
.L_x_331:


//--------------------- .nv.global.init           --------------------------
	.section	.nv.global.init,"aw",@progbits
.nv.global.init:
	.type		$str$22,@object
	.size		$str$22,($str$23 - $str$22)
$str$22:
        /*0000*/ 	.byte	0x6b, 0x5f, 0x74, 0x69, 0x6c, 0x65, 0x5f, 0x63, 0x6f, 0x75, 0x6e, 0x74, 0x20, 0x3e, 0x3d, 0x20
        /*0010*/ 	.byte	0x31, 0x00
	.type		$str$23,@object
	.size		$str$23,(__unnamed_1 - $str$23)
$str$23:
        /*0012*/ 	.byte	0x2f, 0x74, 0x6d, 0x70, 0x2f, 0x63, 0x75, 0x74, 0x6c, 0x61, 0x73, 0x73, 0x5f, 0x73, 0x77, 0x65
        /*0022*/ 	.byte	0x65, 0x70, 0x5f, 0x73, 0x72, 0x63, 0x2f, 0x69, 0x6e, 0x63, 0x6c, 0x75, 0x64, 0x65, 0x2f, 0x63
        /*0032*/ 	.byte	0x75, 0x74, 0x6c, 0x61, 0x73, 0x73, 0x2f, 0x67, 0x65, 0x6d, 0x6d, 0x2f, 0x63, 0x6f, 0x6c, 0x6c
        /*0042*/ 	.byte	0x65, 0x63, 0x74, 0x69, 0x76, 0x65, 0x2f, 0x73, 0x6d, 0x39, 0x30, 0x5f, 0x6d, 0x6d, 0x61, 0x5f
        /*0052*/ 	.byte	0x74, 0x6d, 0x61, 0x5f, 0x67, 0x6d, 0x6d, 0x61, 0x5f, 0x73, 0x73, 0x5f, 0x77, 0x61, 0x72, 0x70
        /*0062*/ 	.byte	0x73, 0x70, 0x65, 0x63, 0x69, 0x61, 0x6c, 0x69, 0x7a, 0x65, 0x64, 0x2e, 0x68, 0x70, 0x70, 0x00
	.type		__unnamed_1,@object
	.size		__unnamed_1,(.L_0 - __unnamed_1)
__unnamed_1:
        /*0072*/ 	.byte	0x76, 0x6f, 0x69, 0x64, 0x20, 0x63, 0x75, 0x74, 0x6c, 0x61, 0x73, 0x73, 0x3a, 0x3a, 0x67, 0x65
        /* <DEDUP_REMOVED lines=181> */
        /*0bd2*/ 	.byte	0x74, 0x69, 0x74, 0x79, 0x5d, 0x00
.L_0:


//--------------------- .nv.shared._ZN7cutlass13device_kernelINS_4gemm6kernel13GemmUniversalIN4cute5tupleIJiiiiEEENS1_10collective13CollectiveMmaINS1_34MainloopSm90TmaGmmaWarpSpecializedILi5ENS5_IJNS4_1CILi2EEENSA_ILi4EEENSA_ILi1EEEEEENS1_32KernelTmaWarpSpecializedPingpongEEENS5_IJNSA_ILi64EEENSA_ILi256EEESH_EEENS_10bfloat16_tENS5_IJlSD_lEEESK_SL_NS4_8TiledMMAINS4_8MMA_AtomIJNS4_4SM904GMMA28MMA_64x256x16_F32BF16BF16_SSILNSP_5MajorE0ELSR_0ELNSP_7ScaleInE1ELSS_1EEEEEENS4_6LayoutINS5_IJSD_SD_SD_EEENS5_IJNSA_ILi0EEESX_SX_EEEEENS5_IJNS4_10UnderscoreES10_S10_EEEEENS4_23SM90_TMA_LOAD_MULTICASTENS4_14ComposedLayoutINS4_7SwizzleILi3ELi4ELi3EEENS4_18smem_ptr_flag_bitsILi16EEENSV_INS5_IJNSA_ILi8EEESH_EEENS5_IJSH_SD_EEEEEEEvNS4_8identityES13_S1D_vS1E_EENS_8epilogue10collective6detail29Sm90TmaWarpSpecializedAdapterINS1H_15DefaultEpilogueISK_SL_SL_NS1G_6thread17LinearCombinationISK_Li1EffLNS1L_9ScaleType4KindE0ELNS_15FloatRoundStyleE2ESK_EENS1_15EpilogueDefaultEEEEEvvEEEEvNT_6ParamsE --------------------------
	.section	.nv.shared._ZN7cutlass13device_kernelINS_4gemm6kernel13GemmUniversalIN4cute5tupleIJiiiiEEENS1_10collective13CollectiveMmaINS1_34MainloopSm90TmaGmmaWarpSpecializedILi5ENS5_IJNS4_1CILi2EEENSA_ILi4EEENSA_ILi1EEEEEENS1_32KernelTmaWarpSpecializedPingpongEEENS5_IJNSA_ILi64EEENSA_ILi256EEESH_EEENS_10bfloat16_tENS5_IJlSD_lEEESK_SL_NS4_8TiledMMAINS4_8MMA_AtomIJNS4_4SM904GMMA28MMA_64x256x16_F32BF16BF16_SSILNSP_5MajorE0ELSR_0ELNSP_7ScaleInE1ELSS_1EEEEEENS4_6LayoutINS5_IJSD_SD_SD_EEENS5_IJNSA_ILi0EEESX_SX_EEEEENS5_IJNS4_10UnderscoreES10_S10_EEEEENS4_23SM90_TMA_LOAD_MULTICASTENS4_14ComposedLayoutINS4_7SwizzleILi3ELi4ELi3EEENS4_18smem_ptr_flag_bitsILi16EEENSV_INS5_IJNSA_ILi8EEESH_EEENS5_IJSH_SD_EEEEEEEvNS4_8identityES13_S1D_vS1E_EENS_8epilogue10collective6detail29Sm90TmaWarpSpecializedAdapterINS1H_15DefaultEpilogueISK_SL_SL_NS1G_6thread17LinearCombinationISK_Li1EffLNS1L_9ScaleType4KindE0ELNS_15FloatRoundStyleE2ESK_EENS1_15EpilogueDefaultEEEEEvvEEEEvNT_6ParamsE,"aw",@nobits
	.sectionflags	@""
	.align	16
	.zero		1024


//--------------------- .nv.shared.reserved.0     --------------------------
	.section	.nv.shared.reserved.0,"aw",@nobits
	.weak		__nv_reservedSMEM_offset_0_alias
	.size		__nv_reservedSMEM_offset_0_alias, 0, 0
	.other		__nv_reservedSMEM_offset_0_alias,@"STO_CUDA_RESERVED_SHARED STV_DEFAULT"
__nv_reservedSMEM_offset_0_alias:
	.zero		0


//--------------------- .nv.global                --------------------------
	.section	.nv.global,"aw",@nobits
.nv.global:
	.type		_ZN40_INTERNAL_fa24b8ea_4_k_cu_876f07d8_271004cute1_E,@object
	.size		_ZN40_INTERNAL_fa24b8ea_4_k_cu_876f07d8_271004cute1_E,(_ZN40_INTERNAL_fa24b8ea_4_k_cu_876f07d8_271004cuda3std3__45__cpo6cbeginE - _ZN40_INTERNAL_fa24b8ea_4_k_cu_876f07d8_271004cute1_E)
_ZN40_INTERNAL_fa24b8ea_4_k_cu_876f07d8_271004cute1_E:
	.zero		1
	.type		_ZN40_INTERNAL_fa24b8ea_4_k_cu_876f07d8_271004cuda3std3__45__cpo6cbeginE,@object
	.size		_ZN40_INTERNAL_fa24b8ea_4_k_cu_876f07d8_271004cuda3std3__45__cpo6cbeginE,(_ZN40_INTERNAL_fa24b8ea_4_k_cu_876f07d8_271004cuda3std3__48in_placeE - _ZN40_INTERNAL_fa24b8ea_4_k_cu_876f07d8_271004cuda3std3__45__cpo6cbeginE)
_ZN40_INTERNAL_fa24b8ea_4_k_cu_876f07d8_271004cuda3std3__45__cpo6cbeginE:
	.zero		1
	.type		_ZN40_INTERNAL_fa24b8ea_4_k_cu_876f07d8_271004cuda3std3__48in_placeE,@object
	.size		_ZN40_INTERNAL_fa24b8ea_4_k_cu_876f07d8_271004cuda3std3__48in_placeE,(_ZN40_INTERNAL_fa24b8ea_4_k_cu_876f07d8_271004cuda3std6ranges3__45__cpo9iter_moveE - _ZN40_INTERNAL_fa24b8ea_4_k_cu_876f07d8_271004cuda3std3__48in_placeE)
_ZN40_INTERNAL_fa24b8ea_4_k_cu_876f07d8_271004cuda3std3__48in_placeE:
	.zero		1
	.type		_ZN40_INTERNAL_fa24b8ea_4_k_cu_876f07d8_271004cuda3std6ranges3__45__cpo9iter_moveE,@object
	.size		_ZN40_INTERNAL_fa24b8ea_4_k_cu_876f07d8_271004cuda3std6ranges3__45__cpo9iter_moveE,(_ZN40_INTERNAL_fa24b8ea_4_k_cu_876f07d8_271004cuda3std3__45__cpo5beginE - _ZN40_INTERNAL_fa24b8ea_4_k_cu_876f07d8_271004cuda3std6ranges3__45__cpo9iter_moveE)
_ZN40_INTERNAL_fa24b8ea_4_k_cu_876f07d8_271004cuda3std6ranges3__45__cpo9iter_moveE:
	.zero		1
	.type		_ZN40_INTERNAL_fa24b8ea_4_k_cu_876f07d8_271004cuda3std3__45__cpo5beginE,@object
	.size		_ZN40_INTERNAL_fa24b8ea_4_k_cu_876f07d8_271004cuda3std3__45__cpo5beginE,(_ZN40_INTERNAL_fa24b8ea_4_k_cu_876f07d8_271004cuda3std3__442_GLOBAL__N__fa24b8ea_4_k_cu_876f07d8_271006ignoreE - _ZN40_INTERNAL_fa24b8ea_4_k_cu_876f07d8_271004cuda3std3__45__cpo5beginE)
_ZN40_INTERNAL_fa24b8ea_4_k_cu_876f07d8_271004cuda3std3__45__cpo5beginE:
	.zero		1
	.type		_ZN40_INTERNAL_fa24b8ea_4_k_cu_876f07d8_271004cuda3std3__442_GLOBAL__N__fa24b8ea_4_k_cu_876f07d8_271006ignoreE,@object
	.size		_ZN40_INTERNAL_fa24b8ea_4_k_cu_876f07d8_271004cuda3std3__442_GLOBAL__N__fa24b8ea_4_k_cu_876f07d8_271006ignoreE,(_ZN40_INTERNAL_fa24b8ea_4_k_cu_876f07d8_271004cute7productE - _ZN40_INTERNAL_fa24b8ea_4_k_cu_876f07d8_271004cuda3std3__442_GLOBAL__N__fa24b8ea_4_k_cu_876f07d8_271006ignoreE)
_ZN40_INTERNAL_fa24b8ea_4_k_cu_876f07d8_271004cuda3std3__442_GLOBAL__N__fa24b8ea_4_k_cu_876f07d8_271006ignoreE:
	.zero		1
	.type		_ZN40_INTERNAL_fa24b8ea_4_k_cu_876f07d8_271004cute7productE,@object
	.size		_ZN40_INTERNAL_fa24b8ea_4_k_cu_876f07d8_271004cute7productE,(_ZN40_INTERNAL_fa24b8ea_4_k_cu_876f07d8_271004cuda3std3__45__cpo3endE - _ZN40_INTERNAL_fa24b8ea_4_k_cu_876f07d8_271004cute7productE)
_ZN40_INTERNAL_fa24b8ea_4_k_cu_876f07d8_271004cute7productE:
	.zero		1
	.type		_ZN40_INTERNAL_fa24b8ea_4_k_cu_876f07d8_271004cuda3std3__45__cpo3endE,@object
	.size		_ZN40_INTERNAL_fa24b8ea_4_k_cu_876f07d8_271004cuda3std3__45__cpo3endE,(_ZN40_INTERNAL_fa24b8ea_4_k_cu_876f07d8_271004cuda3std3__419piecewise_constructE - _ZN40_INTERNAL_fa24b8ea_4_k_cu_876f07d8_271004cuda3std3__45__cpo3endE)
_ZN40_INTERNAL_fa24b8ea_4_k_cu_876f07d8_271004cuda3std3__45__cpo3endE:
	.zero		1
	.type		_ZN40_INTERNAL_fa24b8ea_4_k_cu_876f07d8_271004cuda3std3__419piecewise_constructE,@object
	.size		_ZN40_INTERNAL_fa24b8ea_4_k_cu_876f07d8_271004cuda3std3__419piecewise_constructE,(_ZN40_INTERNAL_fa24b8ea_4_k_cu_876f07d8_271004cuda3std3__45__cpo4cendE - _ZN40_INTERNAL_fa24b8ea_4_k_cu_876f07d8_271004cuda3std3__419piecewise_constructE)
_ZN40_INTERNAL_fa24b8ea_4_k_cu_876f07d8_271004cuda3std3__419piecewise_constructE:
	.zero		1
	.type		_ZN40_INTERNAL_fa24b8ea_4_k_cu_876f07d8_271004cuda3std3__45__cpo4cendE,@object
	.size		_ZN40_INTERNAL_fa24b8ea_4_k_cu_876f07d8_271004cuda3std3__45__cpo4cendE,(_ZN40_INTERNAL_fa24b8ea_4_k_cu_876f07d8_271004cuda3std6ranges3__45__cpo4swapE - _ZN40_INTERNAL_fa24b8ea_4_k_cu_876f07d8_271004cuda3std3__45__cpo4cendE)
_ZN40_INTERNAL_fa24b8ea_4_k_cu_876f07d8_271004cuda3std3__45__cpo4cendE:
	.zero		1
	.type		_ZN40_INTERNAL_fa24b8ea_4_k_cu_876f07d8_271004cuda3std6ranges3__45__cpo4swapE,@object
	.size		_ZN40_INTERNAL_fa24b8ea_4_k_cu_876f07d8_271004cuda3std6ranges3__45__cpo4swapE,(.L_8 - _ZN40_INTERNAL_fa24b8ea_4_k_cu_876f07d8_271004cuda3std6ranges3__45__cpo4swapE)
_ZN40_INTERNAL_fa24b8ea_4_k_cu_876f07d8_271004cuda3std6ranges3__45__cpo4swapE:
	.zero		1
.L_8:


//--------------------- .nv.constant0._ZN7cutlass13device_kernelINS_4gemm6kernel13GemmUniversalIN4cute5tupleIJiiiiEEENS1_10collective13CollectiveMmaINS1_34MainloopSm90TmaGmmaWarpSpecializedILi5ENS5_IJNS4_1CILi2EEENSA_ILi4EEENSA_ILi1EEEEEENS1_32KernelTmaWarpSpecializedPingpongEEENS5_IJNSA_ILi64EEENSA_ILi256EEESH_EEENS_10bfloat16_tENS5_IJlSD_lEEESK_SL_NS4_8TiledMMAINS4_8MMA_AtomIJNS4_4SM904GMMA28MMA_64x256x16_F32BF16BF16_SSILNSP_5MajorE0ELSR_0ELNSP_7ScaleInE1ELSS_1EEEEEENS4_6LayoutINS5_IJSD_SD_SD_EEENS5_IJNSA_ILi0EEESX_SX_EEEEENS5_IJNS4_10UnderscoreES10_S10_EEEEENS4_23SM90_TMA_LOAD_MULTICASTENS4_14ComposedLayoutINS4_7SwizzleILi3ELi4ELi3EEENS4_18smem_ptr_flag_bitsILi16EEENSV_INS5_IJNSA_ILi8EEESH_EEENS5_IJSH_SD_EEEEEEEvNS4_8identityES13_S1D_vS1E_EENS_8epilogue10collective6detail29Sm90TmaWarpSpecializedAdapterINS1H_15DefaultEpilogueISK_SL_SL_NS1G_6thread17LinearCombinationISK_Li1EffLNS1L_9ScaleType4KindE0ELNS_15FloatRoundStyleE2ESK_EENS1_15EpilogueDefaultEEEEEvvEEEEvNT_6ParamsE --------------------------
	.section	.nv.constant0._ZN7cutlass13device_kernelINS_4gemm6kernel13GemmUniversalIN4cute5tupleIJiiiiEEENS1_10collective13CollectiveMmaINS1_34MainloopSm90TmaGmmaWarpSpecializedILi5ENS5_IJNS4_1CILi2EEENSA_ILi4EEENSA_ILi1EEEEEENS1_32KernelTmaWarpSpecializedPingpongEEENS5_IJNSA_ILi64EEENSA_ILi256EEESH_EEENS_10bfloat16_tENS5_IJlSD_lEEESK_SL_NS4_8TiledMMAINS4_8MMA_AtomIJNS4_4SM904GMMA28MMA_64x256x16_F32BF16BF16_SSILNSP_5MajorE0ELSR_0ELNSP_7ScaleInE1ELSS_1EEEEEENS4_6LayoutINS5_IJSD_SD_SD_EEENS5_IJNSA_ILi0EEESX_SX_EEEEENS5_IJNS4_10UnderscoreES10_S10_EEEEENS4_23SM90_TMA_LOAD_MULTICASTENS4_14ComposedLayoutINS4_7SwizzleILi3ELi4ELi3EEENS4_18smem_ptr_flag_bitsILi16EEENSV_INS5_IJNSA_ILi8EEESH_EEENS5_IJSH_SD_EEEEEEEvNS4_8identityES13_S1D_vS1E_EENS_8epilogue10collective6detail29Sm90TmaWarpSpecializedAdapterINS1H_15DefaultEpilogueISK_SL_SL_NS1G_6thread17LinearCombinationISK_Li1EffLNS1L_9ScaleType4KindE0ELNS_15FloatRoundStyleE2ESK_EENS1_15EpilogueDefaultEEEEEvvEEEEvNT_6ParamsE,"a",@progbits
	.sectionflags	@""
	.align	4
.nv.constant0._ZN7cutlass13device_kernelINS_4gemm6kernel13GemmUniversalIN4cute5tupleIJiiiiEEENS1_10collective13CollectiveMmaINS1_34MainloopSm90TmaGmmaWarpSpecializedILi5ENS5_IJNS4_1CILi2EEENSA_ILi4EEENSA_ILi1EEEEEENS1_32KernelTmaWarpSpecializedPingpongEEENS5_IJNSA_ILi64EEENSA_ILi256EEESH_EEENS_10bfloat16_tENS5_IJlSD_lEEESK_SL_NS4_8TiledMMAINS4_8MMA_AtomIJNS4_4SM904GMMA28MMA_64x256x16_F32BF16BF16_SSILNSP_5MajorE0ELSR_0ELNSP_7ScaleInE1ELSS_1EEEEEENS4_6LayoutINS5_IJSD_SD_SD_EEENS5_IJNSA_ILi0EEESX_SX_EEEEENS5_IJNS4_10UnderscoreES10_S10_EEEEENS4_23SM90_TMA_LOAD_MULTICASTENS4_14ComposedLayoutINS4_7SwizzleILi3ELi4ELi3EEENS4_18smem_ptr_flag_bitsILi16EEENSV_INS5_IJNSA_ILi8EEESH_EEENS5_IJSH_SD_EEEEEEEvNS4_8identityES13_S1D_vS1E_EENS_8epilogue10collective6detail29Sm90TmaWarpSpecializedAdapterINS1H_15DefaultEpilogueISK_SL_SL_NS1G_6thread17LinearCombinationISK_Li1EffLNS1L_9ScaleType4KindE0ELNS_15FloatRoundStyleE2ESK_EENS1_15EpilogueDefaultEEEEEvvEEEEvNT_6ParamsE:
	.zero		1664


//--------------------- SYMBOLS --------------------------

	.type		.nv.reservedSmem.offset0,@object
	.size		.nv.reservedSmem.offset0,0x4
	.type		__assertfail,@function
